//
// Generated by NVIDIA NVVM Compiler
//
// Compiler Build ID: CL-36424714
// Cuda compilation tools, release 13.0, V13.0.88
// Based on NVVM 20.0.0
//

.version 9.0
.target sm_100
.address_size 64

	// .globl	_Z12nbody_kernelP4vec3S0_Pfif
.global .align 4 .f32 G = 0f2E92C4F8;
.global .align 4 .f32 dt = 0f3C23D70A;

.visible .entry _Z12nbody_kernelP4vec3S0_Pfif(
	.param .u64 .ptr .align 1 _Z12nbody_kernelP4vec3S0_Pfif_param_0,
	.param .u64 .ptr .align 1 _Z12nbody_kernelP4vec3S0_Pfif_param_1,
	.param .u64 .ptr .align 1 _Z12nbody_kernelP4vec3S0_Pfif_param_2,
	.param .u32 _Z12nbody_kernelP4vec3S0_Pfif_param_3,
	.param .f32 _Z12nbody_kernelP4vec3S0_Pfif_param_4
)
{
	.reg .pred 	%p<18>;
	.reg .b32 	%r<45>;
	.reg .b32 	%f<403>;
	.reg .b64 	%rd<54>;

	ld.param.u64 	%rd18, [_Z12nbody_kernelP4vec3S0_Pfif_param_0];
	ld.param.u64 	%rd19, [_Z12nbody_kernelP4vec3S0_Pfif_param_2];
	ld.param.u32 	%r24, [_Z12nbody_kernelP4vec3S0_Pfif_param_3];
	ld.param.f32 	%f72, [_Z12nbody_kernelP4vec3S0_Pfif_param_4];
	cvta.to.global.u64 	%rd1, %rd19;
	cvta.to.global.u64 	%rd2, %rd18;
	mov.u32 	%r25, %ctaid.x;
	mov.u32 	%r26, %ntid.x;
	mov.u32 	%r27, %tid.x;
	mad.lo.s32 	%r1, %r25, %r26, %r27;
	setp.ge.s32 	%p1, %r1, %r24;
	@%p1 bra 	$L__BB0_25;
	mul.wide.s32 	%rd20, %r1, 12;
	add.s64 	%rd3, %rd2, %rd20;
	ld.global.f32 	%f1, [%rd3];
	ld.global.f32 	%f2, [%rd3+4];
	ld.global.f32 	%f3, [%rd3+8];
	setp.lt.s32 	%p2, %r1, 1;
	mul.wide.s32 	%rd21, %r1, 4;
	add.s64 	%rd4, %rd1, %rd21;
	mov.f32 	%f375, 0f00000000;
	mov.b32 	%r39, 0;
	mov.f32 	%f376, %f375;
	mov.f32 	%f377, %f375;
	@%p2 bra 	$L__BB0_10;
	ld.global.f32 	%f76, [%rd4];
	mul.f32 	%f4, %f76, 0f2E92C4F8;
	min.s32 	%r30, %r1, %r24;
	max.s32 	%r39, %r30, 1;
	setp.lt.s32 	%p3, %r30, 4;
	mov.f32 	%f377, 0f00000000;
	mov.b32 	%r38, 0;
	mov.f32 	%f376, %f377;
	mov.f32 	%f375, %f377;
	@%p3 bra 	$L__BB0_5;
	and.b32  	%r31, %r39, 2147483644;
	neg.s32 	%r36, %r31;
	add.s64 	%rd51, %rd2, 24;
	add.s64 	%rd50, %rd1, 8;
	mov.f32 	%f377, 0f00000000;
$L__BB0_4:
	.pragma "nounroll";
	and.b32  	%r38, %r39, 2147483644;
	ld.global.f32 	%f78, [%rd51+-24];
	ld.global.f32 	%f79, [%rd51+-20];
	ld.global.f32 	%f80, [%rd51+-16];
	sub.f32 	%f81, %f78, %f1;
	sub.f32 	%f82, %f79, %f2;
	sub.f32 	%f83, %f80, %f3;
	mul.f32 	%f84, %f82, %f82;
	fma.rn.f32 	%f85, %f81, %f81, %f84;
	fma.rn.f32 	%f86, %f83, %f83, %f85;
	sqrt.rn.f32 	%f87, %f86;
	add.f32 	%f88, %f87, 0f2EDBE6FF;
	ld.global.f32 	%f89, [%rd50+-8];
	mul.f32 	%f90, %f4, %f89;
	mul.f32 	%f91, %f88, %f88;
	mul.f32 	%f92, %f88, %f91;
	div.rn.f32 	%f93, %f90, %f92;
	fma.rn.f32 	%f94, %f81, %f93, %f375;
	fma.rn.f32 	%f95, %f82, %f93, %f376;
	fma.rn.f32 	%f96, %f83, %f93, %f377;
	ld.global.f32 	%f97, [%rd51+-12];
	ld.global.f32 	%f98, [%rd51+-8];
	ld.global.f32 	%f99, [%rd51+-4];
	sub.f32 	%f100, %f97, %f1;
	sub.f32 	%f101, %f98, %f2;
	sub.f32 	%f102, %f99, %f3;
	mul.f32 	%f103, %f101, %f101;
	fma.rn.f32 	%f104, %f100, %f100, %f103;
	fma.rn.f32 	%f105, %f102, %f102, %f104;
	sqrt.rn.f32 	%f106, %f105;
	add.f32 	%f107, %f106, 0f2EDBE6FF;
	ld.global.f32 	%f108, [%rd50+-4];
	mul.f32 	%f109, %f4, %f108;
	mul.f32 	%f110, %f107, %f107;
	mul.f32 	%f111, %f107, %f110;
	div.rn.f32 	%f112, %f109, %f111;
	fma.rn.f32 	%f113, %f100, %f112, %f94;
	fma.rn.f32 	%f114, %f101, %f112, %f95;
	fma.rn.f32 	%f115, %f102, %f112, %f96;
	ld.global.f32 	%f116, [%rd51];
	ld.global.f32 	%f117, [%rd51+4];
	ld.global.f32 	%f118, [%rd51+8];
	sub.f32 	%f119, %f116, %f1;
	sub.f32 	%f120, %f117, %f2;
	sub.f32 	%f121, %f118, %f3;
	mul.f32 	%f122, %f120, %f120;
	fma.rn.f32 	%f123, %f119, %f119, %f122;
	fma.rn.f32 	%f124, %f121, %f121, %f123;
	sqrt.rn.f32 	%f125, %f124;
	add.f32 	%f126, %f125, 0f2EDBE6FF;
	ld.global.f32 	%f127, [%rd50];
	mul.f32 	%f128, %f4, %f127;
	mul.f32 	%f129, %f126, %f126;
	mul.f32 	%f130, %f126, %f129;
	div.rn.f32 	%f131, %f128, %f130;
	fma.rn.f32 	%f132, %f119, %f131, %f113;
	fma.rn.f32 	%f133, %f120, %f131, %f114;
	fma.rn.f32 	%f134, %f121, %f131, %f115;
	ld.global.f32 	%f135, [%rd51+12];
	ld.global.f32 	%f136, [%rd51+16];
	ld.global.f32 	%f137, [%rd51+20];
	sub.f32 	%f138, %f135, %f1;
	sub.f32 	%f139, %f136, %f2;
	sub.f32 	%f140, %f137, %f3;
	mul.f32 	%f141, %f139, %f139;
	fma.rn.f32 	%f142, %f138, %f138, %f141;
	fma.rn.f32 	%f143, %f140, %f140, %f142;
	sqrt.rn.f32 	%f144, %f143;
	add.f32 	%f145, %f144, 0f2EDBE6FF;
	ld.global.f32 	%f146, [%rd50+4];
	mul.f32 	%f147, %f4, %f146;
	mul.f32 	%f148, %f145, %f145;
	mul.f32 	%f149, %f145, %f148;
	div.rn.f32 	%f150, %f147, %f149;
	fma.rn.f32 	%f375, %f138, %f150, %f132;
	fma.rn.f32 	%f376, %f139, %f150, %f133;
	fma.rn.f32 	%f377, %f140, %f150, %f134;
	add.s32 	%r36, %r36, 4;
	add.s64 	%rd51, %rd51, 48;
	add.s64 	%rd50, %rd50, 16;
	setp.ne.s32 	%p4, %r36, 0;
	@%p4 bra 	$L__BB0_4;
$L__BB0_5:
	and.b32  	%r8, %r39, 3;
	setp.eq.s32 	%p5, %r8, 0;
	@%p5 bra 	$L__BB0_10;
	setp.eq.s32 	%p6, %r8, 1;
	@%p6 bra 	$L__BB0_8;
	mul.wide.u32 	%rd22, %r38, 12;
	add.s64 	%rd23, %rd2, %rd22;
	ld.global.f32 	%f152, [%rd23];
	ld.global.f32 	%f153, [%rd23+4];
	ld.global.f32 	%f154, [%rd23+8];
	sub.f32 	%f155, %f152, %f1;
	sub.f32 	%f156, %f153, %f2;
	sub.f32 	%f157, %f154, %f3;
	mul.f32 	%f158, %f156, %f156;
	fma.rn.f32 	%f159, %f155, %f155, %f158;
	fma.rn.f32 	%f160, %f157, %f157, %f159;
	sqrt.rn.f32 	%f161, %f160;
	add.f32 	%f162, %f161, 0f2EDBE6FF;
	mul.wide.u32 	%rd24, %r38, 4;
	add.s64 	%rd25, %rd1, %rd24;
	ld.global.f32 	%f163, [%rd25];
	mul.f32 	%f164, %f4, %f163;
	mul.f32 	%f165, %f162, %f162;
	mul.f32 	%f166, %f162, %f165;
	div.rn.f32 	%f167, %f164, %f166;
	fma.rn.f32 	%f168, %f155, %f167, %f375;
	fma.rn.f32 	%f169, %f156, %f167, %f376;
	fma.rn.f32 	%f170, %f157, %f167, %f377;
	ld.global.f32 	%f171, [%rd23+12];
	ld.global.f32 	%f172, [%rd23+16];
	ld.global.f32 	%f173, [%rd23+20];
	sub.f32 	%f174, %f171, %f1;
	sub.f32 	%f175, %f172, %f2;
	sub.f32 	%f176, %f173, %f3;
	mul.f32 	%f177, %f175, %f175;
	fma.rn.f32 	%f178, %f174, %f174, %f177;
	fma.rn.f32 	%f179, %f176, %f176, %f178;
	sqrt.rn.f32 	%f180, %f179;
	add.f32 	%f181, %f180, 0f2EDBE6FF;
	ld.global.f32 	%f182, [%rd25+4];
	mul.f32 	%f183, %f4, %f182;
	mul.f32 	%f184, %f181, %f181;
	mul.f32 	%f185, %f181, %f184;
	div.rn.f32 	%f186, %f183, %f185;
	fma.rn.f32 	%f375, %f174, %f186, %f168;
	fma.rn.f32 	%f376, %f175, %f186, %f169;
	fma.rn.f32 	%f377, %f176, %f186, %f170;
	add.s32 	%r38, %r38, 2;
$L__BB0_8:
	and.b32  	%r32, %r39, 1;
	setp.eq.b32 	%p7, %r32, 1;
	not.pred 	%p8, %p7;
	@%p8 bra 	$L__BB0_10;
	mul.wide.u32 	%rd26, %r38, 12;
	add.s64 	%rd27, %rd2, %rd26;
	ld.global.f32 	%f187, [%rd27];
	ld.global.f32 	%f188, [%rd27+4];
	ld.global.f32 	%f189, [%rd27+8];
	sub.f32 	%f190, %f187, %f1;
	sub.f32 	%f191, %f188, %f2;
	sub.f32 	%f192, %f189, %f3;
	mul.f32 	%f193, %f191, %f191;
	fma.rn.f32 	%f194, %f190, %f190, %f193;
	fma.rn.f32 	%f195, %f192, %f192, %f194;
	sqrt.rn.f32 	%f196, %f195;
	add.f32 	%f197, %f196, 0f2EDBE6FF;
	mul.wide.u32 	%rd28, %r38, 4;
	add.s64 	%rd29, %rd1, %rd28;
	ld.global.f32 	%f198, [%rd29];
	mul.f32 	%f199, %f4, %f198;
	mul.f32 	%f200, %f197, %f197;
	mul.f32 	%f201, %f197, %f200;
	div.rn.f32 	%f202, %f199, %f201;
	fma.rn.f32 	%f375, %f190, %f202, %f375;
	fma.rn.f32 	%f376, %f191, %f202, %f376;
	fma.rn.f32 	%f377, %f192, %f202, %f377;
$L__BB0_10:
	setp.ge.s32 	%p9, %r39, %r24;
	@%p9 bra 	$L__BB0_14;
	setp.eq.s32 	%p10, %r1, %r39;
	@%p10 bra 	$L__BB0_13;
	mul.wide.u32 	%rd30, %r39, 12;
	add.s64 	%rd31, %rd2, %rd30;
	ld.global.f32 	%f203, [%rd31];
	ld.global.f32 	%f204, [%rd31+4];
	ld.global.f32 	%f205, [%rd31+8];
	sub.f32 	%f206, %f203, %f1;
	sub.f32 	%f207, %f204, %f2;
	sub.f32 	%f208, %f205, %f3;
	mul.f32 	%f209, %f207, %f207;
	fma.rn.f32 	%f210, %f206, %f206, %f209;
	fma.rn.f32 	%f211, %f208, %f208, %f210;
	sqrt.rn.f32 	%f212, %f211;
	add.f32 	%f213, %f212, 0f2EDBE6FF;
	ld.global.f32 	%f214, [%rd4];
	mul.f32 	%f215, %f214, 0f2E92C4F8;
	mul.wide.u32 	%rd32, %r39, 4;
	add.s64 	%rd33, %rd1, %rd32;
	ld.global.f32 	%f216, [%rd33];
	mul.f32 	%f217, %f215, %f216;
	mul.f32 	%f218, %f213, %f213;
	mul.f32 	%f219, %f213, %f218;
	div.rn.f32 	%f220, %f217, %f219;
	fma.rn.f32 	%f375, %f206, %f220, %f375;
	fma.rn.f32 	%f376, %f207, %f220, %f376;
	fma.rn.f32 	%f377, %f208, %f220, %f377;
$L__BB0_13:
	add.s32 	%r39, %r39, 1;
$L__BB0_14:
	setp.lt.s32 	%p11, %r39, %r24;
	@%p11 bra 	$L__BB0_16;
	ld.global.f32 	%f399, [%rd4];
	bra.uni 	$L__BB0_24;
$L__BB0_16:
	ld.global.f32 	%f399, [%rd4];
	mul.f32 	%f43, %f399, 0f2E92C4F8;
	sub.s32 	%r14, %r24, %r39;
	sub.s32 	%r33, %r39, %r24;
	setp.gt.u32 	%p12, %r33, -4;
	@%p12 bra 	$L__BB0_19;
	and.b32  	%r34, %r14, -4;
	neg.s32 	%r41, %r34;
	mul.wide.u32 	%rd34, %r39, 12;
	add.s64 	%rd35, %rd34, %rd2;
	add.s64 	%rd53, %rd35, 24;
	mul.wide.u32 	%rd36, %r39, 4;
	add.s64 	%rd37, %rd36, %rd1;
	add.s64 	%rd52, %rd37, 8;
$L__BB0_18:
	.pragma "nounroll";
	ld.global.f32 	%f222, [%rd53+-24];
	ld.global.f32 	%f223, [%rd53+-20];
	ld.global.f32 	%f224, [%rd53+-16];
	sub.f32 	%f225, %f222, %f1;
	sub.f32 	%f226, %f223, %f2;
	sub.f32 	%f227, %f224, %f3;
	mul.f32 	%f228, %f226, %f226;
	fma.rn.f32 	%f229, %f225, %f225, %f228;
	fma.rn.f32 	%f230, %f227, %f227, %f229;
	sqrt.rn.f32 	%f231, %f230;
	add.f32 	%f232, %f231, 0f2EDBE6FF;
	ld.global.f32 	%f233, [%rd52+-8];
	mul.f32 	%f234, %f43, %f233;
	mul.f32 	%f235, %f232, %f232;
	mul.f32 	%f236, %f232, %f235;
	div.rn.f32 	%f237, %f234, %f236;
	fma.rn.f32 	%f238, %f225, %f237, %f375;
	fma.rn.f32 	%f239, %f226, %f237, %f376;
	fma.rn.f32 	%f240, %f227, %f237, %f377;
	ld.global.f32 	%f241, [%rd53+-12];
	ld.global.f32 	%f242, [%rd53+-8];
	ld.global.f32 	%f243, [%rd53+-4];
	sub.f32 	%f244, %f241, %f1;
	sub.f32 	%f245, %f242, %f2;
	sub.f32 	%f246, %f243, %f3;
	mul.f32 	%f247, %f245, %f245;
	fma.rn.f32 	%f248, %f244, %f244, %f247;
	fma.rn.f32 	%f249, %f246, %f246, %f248;
	sqrt.rn.f32 	%f250, %f249;
	add.f32 	%f251, %f250, 0f2EDBE6FF;
	ld.global.f32 	%f252, [%rd52+-4];
	mul.f32 	%f253, %f43, %f252;
	mul.f32 	%f254, %f251, %f251;
	mul.f32 	%f255, %f251, %f254;
	div.rn.f32 	%f256, %f253, %f255;
	fma.rn.f32 	%f257, %f244, %f256, %f238;
	fma.rn.f32 	%f258, %f245, %f256, %f239;
	fma.rn.f32 	%f259, %f246, %f256, %f240;
	ld.global.f32 	%f260, [%rd53];
	ld.global.f32 	%f261, [%rd53+4];
	ld.global.f32 	%f262, [%rd53+8];
	sub.f32 	%f263, %f260, %f1;
	sub.f32 	%f264, %f261, %f2;
	sub.f32 	%f265, %f262, %f3;
	mul.f32 	%f266, %f264, %f264;
	fma.rn.f32 	%f267, %f263, %f263, %f266;
	fma.rn.f32 	%f268, %f265, %f265, %f267;
	sqrt.rn.f32 	%f269, %f268;
	add.f32 	%f270, %f269, 0f2EDBE6FF;
	ld.global.f32 	%f271, [%rd52];
	mul.f32 	%f272, %f43, %f271;
	mul.f32 	%f273, %f270, %f270;
	mul.f32 	%f274, %f270, %f273;
	div.rn.f32 	%f275, %f272, %f274;
	fma.rn.f32 	%f276, %f263, %f275, %f257;
	fma.rn.f32 	%f277, %f264, %f275, %f258;
	fma.rn.f32 	%f278, %f265, %f275, %f259;
	ld.global.f32 	%f279, [%rd53+12];
	ld.global.f32 	%f280, [%rd53+16];
	ld.global.f32 	%f281, [%rd53+20];
	sub.f32 	%f282, %f279, %f1;
	sub.f32 	%f283, %f280, %f2;
	sub.f32 	%f284, %f281, %f3;
	mul.f32 	%f285, %f283, %f283;
	fma.rn.f32 	%f286, %f282, %f282, %f285;
	fma.rn.f32 	%f287, %f284, %f284, %f286;
	sqrt.rn.f32 	%f288, %f287;
	add.f32 	%f289, %f288, 0f2EDBE6FF;
	ld.global.f32 	%f290, [%rd52+4];
	mul.f32 	%f291, %f43, %f290;
	mul.f32 	%f292, %f289, %f289;
	mul.f32 	%f293, %f289, %f292;
	div.rn.f32 	%f294, %f291, %f293;
	fma.rn.f32 	%f375, %f282, %f294, %f276;
	fma.rn.f32 	%f376, %f283, %f294, %f277;
	fma.rn.f32 	%f377, %f284, %f294, %f278;
	add.s32 	%r39, %r39, 4;
	add.s32 	%r41, %r41, 4;
	add.s64 	%rd53, %rd53, 48;
	add.s64 	%rd52, %rd52, 16;
	setp.ne.s32 	%p13, %r41, 0;
	@%p13 bra 	$L__BB0_18;
$L__BB0_19:
	and.b32  	%r21, %r14, 3;
	setp.eq.s32 	%p14, %r21, 0;
	@%p14 bra 	$L__BB0_24;
	setp.eq.s32 	%p15, %r21, 1;
	@%p15 bra 	$L__BB0_22;
	mul.wide.u32 	%rd38, %r39, 12;
	add.s64 	%rd39, %rd2, %rd38;
	ld.global.f32 	%f296, [%rd39];
	ld.global.f32 	%f297, [%rd39+4];
	ld.global.f32 	%f298, [%rd39+8];
	sub.f32 	%f299, %f296, %f1;
	sub.f32 	%f300, %f297, %f2;
	sub.f32 	%f301, %f298, %f3;
	mul.f32 	%f302, %f300, %f300;
	fma.rn.f32 	%f303, %f299, %f299, %f302;
	fma.rn.f32 	%f304, %f301, %f301, %f303;
	sqrt.rn.f32 	%f305, %f304;
	add.f32 	%f306, %f305, 0f2EDBE6FF;
	mul.wide.u32 	%rd40, %r39, 4;
	add.s64 	%rd41, %rd1, %rd40;
	ld.global.f32 	%f307, [%rd41];
	mul.f32 	%f308, %f43, %f307;
	mul.f32 	%f309, %f306, %f306;
	mul.f32 	%f310, %f306, %f309;
	div.rn.f32 	%f311, %f308, %f310;
	fma.rn.f32 	%f312, %f299, %f311, %f375;
	fma.rn.f32 	%f313, %f300, %f311, %f376;
	fma.rn.f32 	%f314, %f301, %f311, %f377;
	ld.global.f32 	%f315, [%rd39+12];
	ld.global.f32 	%f316, [%rd39+16];
	ld.global.f32 	%f317, [%rd39+20];
	sub.f32 	%f318, %f315, %f1;
	sub.f32 	%f319, %f316, %f2;
	sub.f32 	%f320, %f317, %f3;
	mul.f32 	%f321, %f319, %f319;
	fma.rn.f32 	%f322, %f318, %f318, %f321;
	fma.rn.f32 	%f323, %f320, %f320, %f322;
	sqrt.rn.f32 	%f324, %f323;
	add.f32 	%f325, %f324, 0f2EDBE6FF;
	ld.global.f32 	%f326, [%rd41+4];
	mul.f32 	%f327, %f43, %f326;
	mul.f32 	%f328, %f325, %f325;
	mul.f32 	%f329, %f325, %f328;
	div.rn.f32 	%f330, %f327, %f329;
	fma.rn.f32 	%f375, %f318, %f330, %f312;
	fma.rn.f32 	%f376, %f319, %f330, %f313;
	fma.rn.f32 	%f377, %f320, %f330, %f314;
	add.s32 	%r39, %r39, 2;
$L__BB0_22:
	and.b32  	%r35, %r14, 1;
	setp.eq.b32 	%p16, %r35, 1;
	not.pred 	%p17, %p16;
	@%p17 bra 	$L__BB0_24;
	mul.wide.u32 	%rd42, %r39, 12;
	add.s64 	%rd43, %rd2, %rd42;
	ld.global.f32 	%f331, [%rd43];
	ld.global.f32 	%f332, [%rd43+4];
	ld.global.f32 	%f333, [%rd43+8];
	sub.f32 	%f334, %f331, %f1;
	sub.f32 	%f335, %f332, %f2;
	sub.f32 	%f336, %f333, %f3;
	mul.f32 	%f337, %f335, %f335;
	fma.rn.f32 	%f338, %f334, %f334, %f337;
	fma.rn.f32 	%f339, %f336, %f336, %f338;
	sqrt.rn.f32 	%f340, %f339;
	add.f32 	%f341, %f340, 0f2EDBE6FF;
	mul.wide.u32 	%rd44, %r39, 4;
	add.s64 	%rd45, %rd1, %rd44;
	ld.global.f32 	%f342, [%rd45];
	mul.f32 	%f343, %f43, %f342;
	mul.f32 	%f344, %f341, %f341;
	mul.f32 	%f345, %f341, %f344;
	div.rn.f32 	%f346, %f343, %f345;
	fma.rn.f32 	%f375, %f334, %f346, %f375;
	fma.rn.f32 	%f376, %f335, %f346, %f376;
	fma.rn.f32 	%f377, %f336, %f346, %f377;
$L__BB0_24:
	ld.param.u64 	%rd49, [_Z12nbody_kernelP4vec3S0_Pfif_param_1];
	cvta.to.global.u64 	%rd46, %rd49;
	mul.wide.s32 	%rd47, %r1, 12;
	add.s64 	%rd48, %rd46, %rd47;
	ld.global.f32 	%f347, [%rd48];
	ld.global.f32 	%f348, [%rd48+4];
	ld.global.f32 	%f349, [%rd48+8];
	rcp.rn.f32 	%f350, %f399;
	mul.f32 	%f351, %f375, %f350;
	mul.f32 	%f352, %f376, %f350;
	mul.f32 	%f353, %f377, %f350;
	fma.rn.f32 	%f354, %f72, %f351, %f347;
	fma.rn.f32 	%f355, %f72, %f352, %f348;
	fma.rn.f32 	%f356, %f72, %f353, %f349;
	fma.rn.f32 	%f357, %f72, %f354, %f1;
	fma.rn.f32 	%f358, %f72, %f355, %f2;
	fma.rn.f32 	%f359, %f72, %f356, %f3;
	st.global.f32 	[%rd48], %f354;
	st.global.f32 	[%rd48+4], %f355;
	st.global.f32 	[%rd48+8], %f356;
	st.global.f32 	[%rd3], %f357;
	st.global.f32 	[%rd3+4], %f358;
	st.global.f32 	[%rd3+8], %f359;
$L__BB0_25:
	ret;

}


// ===== COMPILED SASS (sm_100) =====

	.target	sm_100

	.elftype	@"ET_EXEC"


//--------------------- .note.nv.tkinfo           --------------------------
	.section	.note.nv.tkinfo,"",@"SHT_NOTE"
	.sectionflags	@"SHF_NOTE_NV_TKINFO"
	.tkinfo
        /*0018*/ 	.word	0x00000002
        /*0030*/ 	.string	""
        /*0030*/ 	.string	"ptxas"
        /*0030*/ 	.string	"Cuda compilation tools, release 13.0, V13.0.88"
        /*0030*/ 	.string	"Build cuda_13.0.r13.0/compiler.36424714_0"
        /*0030*/ 	.string	"-arch sm_100 -m 64 "



//--------------------- .note.nv.cuinfo           --------------------------
	.section	.note.nv.cuinfo,"",@"SHT_NOTE"
	.sectionflags	@"SHF_NOTE_NV_CUINFO"
        /*0018*/ 	.short	0x0002
        /*001a*/ 	.short	0x0064
        /*001c*/ 	.short	0x0082
	.zero		2


//--------------------- .nv.info                  --------------------------
	.section	.nv.info,"",@"SHT_CUDA_INFO"
	.align	4


	//----- nvinfo : EIATTR_REGCOUNT
	.align		4
        /*0000*/ 	.byte	0x04, 0x2f
        /*0002*/ 	.short	(.L_3 - .L_2)
	.align		4
.L_2:
        /*0004*/ 	.word	index@(_Z12nbody_kernelP4vec3S0_Pfif)
        /*0008*/ 	.word	0x00000026


	//----- nvinfo : EIATTR_FRAME_SIZE
	.align		4
.L_3:
        /*000c*/ 	.byte	0x04, 0x11
        /*000e*/ 	.short	(.L_5 - .L_4)
	.align		4
.L_4:
        /*0010*/ 	.word	index@($__internal_2_$__cuda_sm3x_div_rn_noftz_f32_slowpath)
        /*0014*/ 	.word	0x00000000


	//----- nvinfo : EIATTR_FRAME_SIZE
	.align		4
.L_5:
        /*0018*/ 	.byte	0x04, 0x11
        /*001a*/ 	.short	(.L_7 - .L_6)
	.align		4
.L_6:
        /*001c*/ 	.word	index@($__internal_1_$__cuda_sm20_sqrt_rn_f32_slowpath)
        /*0020*/ 	.word	0x00000000


	//----- nvinfo : EIATTR_FRAME_SIZE
	.align		4
.L_7:
        /*0024*/ 	.byte	0x04, 0x11
        /*0026*/ 	.short	(.L_9 - .L_8)
	.align		4
.L_8:
        /*0028*/ 	.word	index@($__internal_0_$__cuda_sm20_rcp_rn_f32_slowpath)
        /*002c*/ 	.word	0x00000000


	//----- nvinfo : EIATTR_FRAME_SIZE
	.align		4
.L_9:
        /*0030*/ 	.byte	0x04, 0x11
        /*0032*/ 	.short	(.L_11 - .L_10)
	.align		4
.L_10:
        /*0034*/ 	.word	index@(_Z12nbody_kernelP4vec3S0_Pfif)
        /*0038*/ 	.word	0x00000000


	//----- nvinfo : EIATTR_MIN_STACK_SIZE
	.align		4
.L_11:
        /*003c*/ 	.byte	0x04, 0x12
        /*003e*/ 	.short	(.L_13 - .L_12)
	.align		4
.L_12:
        /*0040*/ 	.word	index@(_Z12nbody_kernelP4vec3S0_Pfif)
        /*0044*/ 	.word	0x00000000
.L_13:


//--------------------- .nv.compat                --------------------------
	.section	.nv.compat,"",@"SHT_CUDA_COMPAT_INFO"
	.align	4
        /*0000*/ 	.byte	0x02, 0x09, 0x00, 0x00, 0x02, 0x02, 0x01, 0x00, 0x02, 0x05, 0x05, 0x00, 0x03, 0x07, 0x01, 0x01
        /*0010*/ 	.byte	0x02, 0x03, 0x00, 0x00, 0x02, 0x06, 0x01, 0x00, 0x04, 0x0b, 0x08, 0x00, 0x01, 0x00, 0x00, 0x00
        /*0020*/ 	.byte	0x00, 0x00, 0x00, 0x00


//--------------------- .nv.info._Z12nbody_kernelP4vec3S0_Pfif --------------------------
	.section	.nv.info._Z12nbody_kernelP4vec3S0_Pfif,"",@"SHT_CUDA_INFO"
	.sectionflags	@""
	.align	4


	//----- nvinfo : EIATTR_CUDA_API_VERSION
	.align		4
        /*0000*/ 	.byte	0x04, 0x37
        /*0002*/ 	.short	(.L_15 - .L_14)
.L_14:
        /*0004*/ 	.word	0x00000082


	//----- nvinfo : EIATTR_KPARAM_INFO
	.align		4
.L_15:
        /*0008*/ 	.byte	0x04, 0x17
        /*000a*/ 	.short	(.L_17 - .L_16)
.L_16:
        /*000c*/ 	.word	0x00000000
        /*0010*/ 	.short	0x0004
        /*0012*/ 	.short	0x001c
        /*0014*/ 	.byte	0x00, 0xf0, 0x11, 0x00


	//----- nvinfo : EIATTR_KPARAM_INFO
	.align		4
.L_17:
        /*0018*/ 	.byte	0x04, 0x17
        /*001a*/ 	.short	(.L_19 - .L_18)
.L_18:
        /*001c*/ 	.word	0x00000000
        /*0020*/ 	.short	0x0003
        /*0022*/ 	.short	0x0018
        /*0024*/ 	.byte	0x00, 0xf0, 0x11, 0x00


	//----- nvinfo : EIATTR_KPARAM_INFO
	.align		4
.L_19:
        /*0028*/ 	.byte	0x04, 0x17
        /*002a*/ 	.short	(.L_21 - .L_20)
.L_20:
        /*002c*/ 	.word	0x00000000
        /*0030*/ 	.short	0x0002
        /*0032*/ 	.short	0x0010
        /*0034*/ 	.byte	0x00, 0xf5, 0x21, 0x00


	//----- nvinfo : EIATTR_KPARAM_INFO
	.align		4
.L_21:
        /*0038*/ 	.byte	0x04, 0x17
        /*003a*/ 	.short	(.L_23 - .L_22)
.L_22:
        /*003c*/ 	.word	0x00000000
        /*0040*/ 	.short	0x0001
        /*0042*/ 	.short	0x0008
        /*0044*/ 	.byte	0x00, 0xf5, 0x21, 0x00


	//----- nvinfo : EIATTR_KPARAM_INFO
	.align		4
.L_23:
        /*0048*/ 	.byte	0x04, 0x17
        /*004a*/ 	.short	(.L_25 - .L_24)
.L_24:
        /*004c*/ 	.word	0x00000000
        /*0050*/ 	.short	0x0000
        /*0052*/ 	.short	0x0000
        /*0054*/ 	.byte	0x00, 0xf5, 0x21, 0x00


	//----- nvinfo : EIATTR_SPARSE_MMA_MASK
	.align		4
.L_25:
        /*0058*/ 	.byte	0x03, 0x50
        /*005a*/ 	.short	0x0000


	//----- nvinfo : EIATTR_MAXREG_COUNT
	.align		4
        /*005c*/ 	.byte	0x03, 0x1b
        /*005e*/ 	.short	0x00ff


	//----- nvinfo : EIATTR_MERCURY_ISA_VERSION
	.align		4
        /*0060*/ 	.byte	0x03, 0x5f
        /*0062*/ 	.short	0x0101


	//----- nvinfo : EIATTR_VRC_CTA_INIT_COUNT
	.align		4
        /*0064*/ 	.byte	0x02, 0x4a
	.zero		1
	.zero		1


	//----- nvinfo : EIATTR_EXIT_INSTR_OFFSETS
	.align		4
        /*0068*/ 	.byte	0x04, 0x1c
        /*006a*/ 	.short	(.L_27 - .L_26)


	//   ....[0]....
.L_26:
        /*006c*/ 	.word	0x00000070


	//   ....[1]....
        /*0070*/ 	.word	0x00003420


	//----- nvinfo : EIATTR_CRS_STACK_SIZE
	.align		4
.L_27:
        /*0074*/ 	.byte	0x04, 0x1e
        /*0076*/ 	.short	(.L_29 - .L_28)
.L_28:
        /*0078*/ 	.word	0x00000000


	//----- nvinfo : EIATTR_CBANK_PARAM_SIZE
	.align		4
.L_29:
        /*007c*/ 	.byte	0x03, 0x19
        /*007e*/ 	.short	0x0020


	//----- nvinfo : EIATTR_PARAM_CBANK
	.align		4
        /*0080*/ 	.byte	0x04, 0x0a
        /*0082*/ 	.short	(.L_31 - .L_30)
	.align		4
.L_30:
        /*0084*/ 	.word	index@(.nv.constant0._Z12nbody_kernelP4vec3S0_Pfif)
        /*0088*/ 	.short	0x0380
        /*008a*/ 	.short	0x0020


	//----- nvinfo : EIATTR_SW_WAR
	.align		4
.L_31:
        /*008c*/ 	.byte	0x04, 0x36
        /*008e*/ 	.short	(.L_33 - .L_32)
.L_32:
        /*0090*/ 	.word	0x00000008
.L_33:


//--------------------- .nv.callgraph             --------------------------
	.section	.nv.callgraph,"",@"SHT_CUDA_CALLGRAPH"
	.align	4
	.sectionentsize	8
	.align		4
        /*0000*/ 	.word	0x00000000
	.align		4
        /*0004*/ 	.word	0xffffffff
	.align		4
        /*0008*/ 	.word	0x00000000
	.align		4
        /*000c*/ 	.word	0xfffffffe
	.align		4
        /*0010*/ 	.word	0x00000000
	.align		4
        /*0014*/ 	.word	0xfffffffd
	.align		4
        /*0018*/ 	.word	0x00000000
	.align		4
        /*001c*/ 	.word	0xfffffffc


//--------------------- .nv.constant4             --------------------------
	.section	.nv.constant4,"a",@progbits
	.align	8
	.align		8
.nv.constant4:
        /*0000*/ 	.dword	G
	.align		8
        /*0008*/ 	.dword	dt


//--------------------- .text._Z12nbody_kernelP4vec3S0_Pfif --------------------------
	.section	.text._Z12nbody_kernelP4vec3S0_Pfif,"ax",@progbits
	.align	128
        .global         _Z12nbody_kernelP4vec3S0_Pfif
        .type           _Z12nbody_kernelP4vec3S0_Pfif,@function
        .size           _Z12nbody_kernelP4vec3S0_Pfif,(.L_x_116 - _Z12nbody_kernelP4vec3S0_Pfif)
        .other          _Z12nbody_kernelP4vec3S0_Pfif,@"STO_CUDA_ENTRY STV_DEFAULT"
_Z12nbody_kernelP4vec3S0_Pfif:
.text._Z12nbody_kernelP4vec3S0_Pfif:
[----:B------:R-:W-:Y:S01]  /*0000*/  LDC R1, c[0x0][0x37c] ;  /* 0x0000df00ff017b82 */ /* 0x000fe20000000800 */
[----:B------:R-:W0:Y:S07]  /*0010*/  S2R R0, SR_TID.X ;  /* 0x0000000000007919 */ /* 0x000e2e0000002100 */
[----:B------:R-:W0:Y:S01]  /*0020*/  S2UR UR4, SR_CTAID.X ;  /* 0x00000000000479c3 */ /* 0x000e220000002500 */
[----:B------:R-:W1:Y:S07]  /*0030*/  LDCU UR10, c[0x0][0x398] ;  /* 0x00007300ff0a77ac */ /* 0x000e6e0008000800 */
[----:B------:R-:W0:Y:S02]  /*0040*/  LDC R9, c[0x0][0x360] ;  /* 0x0000d800ff097b82 */ /* 0x000e240000000800 */
[----:B0-----:R-:W-:-:S05]  /*0050*/  IMAD R9, R9, UR4, R0 ;  /* 0x0000000409097c24 */ /* 0x001fca000f8e0200 */
[----:B-1----:R-:W-:-:S13]  /*0060*/  ISETP.GE.AND P0, PT, R9, UR10, PT ;  /* 0x0000000a09007c0c */ /* 0x002fda000bf06270 */
[----:B------:R-:W-:Y:S05]  /*0070*/  @P0 EXIT ;  /* 0x000000000000094d */ /* 0x000fea0003800000 */
[----:B------:R-:W0:Y:S01]  /*0080*/  LDC.64 R22, c[0x0][0x380] ;  /* 0x0000e000ff167b82 */ /* 0x000e220000000a00 */
[----:B------:R-:W1:Y:S07]  /*0090*/  LDCU.64 UR8, c[0x0][0x358] ;  /* 0x00006b00ff0877ac */ /* 0x000e6e0008000a00 */
[----:B------:R-:W2:Y:S01]  /*00a0*/  LDC.64 R20, c[0x0][0x390] ;  /* 0x0000e400ff147b82 */ /* 0x000ea20000000a00 */
[----:B0-----:R-:W-:-:S05]  /*00b0*/  IMAD.WIDE R22, R9, 0xc, R22 ;  /* 0x0000000c09167825 */ /* 0x001fca00078e0216 */
[----:B-1----:R0:W5:Y:S04]  /*00c0*/  LDG.E R8, desc[UR8][R22.64] ;  /* 0x0000000816087981 */ /* 0x002168000c1e1900 */
[----:B------:R0:W5:Y:S04]  /*00d0*/  LDG.E R7, desc[UR8][R22.64+0x4] ;  /* 0x0000040816077981 */ /* 0x000168000c1e1900 */
[----:B------:R0:W5:Y:S01]  /*00e0*/  LDG.E R6, desc[UR8][R22.64+0x8] ;  /* 0x0000080816067981 */ /* 0x000162000c1e1900 */
[C---:B------:R-:W-:Y:S01]  /*00f0*/  ISETP.GE.AND P0, PT, R9.reuse, 0x1, PT ;  /* 0x000000010900780c */ /* 0x040fe20003f06270 */
[----:B------:R-:W-:Y:S01]  /*0100*/  BSSY.RECONVERGENT B0, `(.L_x_0) ;  /* 0x000016d000007945 */ /* 0x000fe20003800200 */
[----:B------:R-:W-:Y:S01]  /*0110*/  HFMA2 R12, -RZ, RZ, 0, 0 ;  /* 0x00000000ff0c7431 */ /* 0x000fe200000001ff */
[----:B------:R-:W-:Y:S01]  /*0120*/  MOV R5, RZ ;  /* 0x000000ff00057202 */ /* 0x000fe20000000f00 */
[----:B------:R-:W-:Y:S01]  /*0130*/  HFMA2 R15, -RZ, RZ, 0, 0 ;  /* 0x00000000ff0f7431 */ /* 0x000fe200000001ff */
[----:B------:R-:W-:Y:S01]  /*0140*/  MOV R11, RZ ;  /* 0x000000ff000b7202 */ /* 0x000fe20000000f00 */
[----:B--2---:R-:W-:-:S07]  /*0150*/  IMAD.WIDE R20, R9, 0x4, R20 ;  /* 0x0000000409147825 */ /* 0x004fce00078e0214 */
[----:B0-----:R-:W-:Y:S05]  /*0160*/  @!P0 BRA `(.L_x_1) ;  /* 0x0000001400988947 */ /* 0x001fea0003800000 */
[----:B------:R-:W2:Y:S01]  /*0170*/  LDG.E R3, desc[UR8][R20.64] ;  /* 0x0000000814037981 */ /* 0x000ea2000c1e1900 */
[----:B------:R-:W-:Y:S01]  /*0180*/  VIMNMX R5, PT, PT, R9, UR10, PT ;  /* 0x0000000a09057c48 */ /* 0x000fe2000bfe0100 */
[----:B------:R-:W-:Y:S01]  /*0190*/  BSSY.RECONVERGENT B3, `(.L_x_2) ;  /* 0x00000ce000037945 */ /* 0x000fe20003800200 */
[----:B------:R-:W-:Y:S02]  /*01a0*/  MOV R11, RZ ;  /* 0x000000ff000b7202 */ /* 0x000fe40000000f00 */
[----:B------:R-:W-:Y:S02]  /*01b0*/  ISETP.GE.AND P0, PT, R5, 0x4, PT ;  /* 0x000000040500780c */ /* 0x000fe40003f06270 */
[----:B------:R-:W-:Y:S02]  /*01c0*/  MOV R4, RZ ;  /* 0x000000ff00047202 */ /* 0x000fe40000000f00 */
[----:B------:R-:W-:Y:S02]  /*01d0*/  MOV R15, RZ ;  /* 0x000000ff000f7202 */ /* 0x000fe40000000f00 */
[----:B------:R-:W-:-:S02]  /*01e0*/  MOV R12, RZ ;  /* 0x000000ff000c7202 */ /* 0x000fc40000000f00 */
[----:B------:R-:W-:Y:S01]  /*01f0*/  VIMNMX R5, PT, PT, R5, 0x1, !PT ;  /* 0x0000000105057848 */ /* 0x000fe20007fe0100 */
[----:B--2---:R-:W-:-:S04]  /*0200*/  FMUL R3, R3, 6.6743000015634379452e-11 ;  /* 0x2e92c4f803037820 */ /* 0x004fc80000400000 */
[----:B------:R-:W-:Y:S05]  /*0210*/  @!P0 BRA `(.L_x_3) ;  /* 0x0000000c00148947 */ /* 0x000fea0003800000 */
[----:B------:R-:W0:Y:S01]  /*0220*/  LDCU.64 UR6, c[0x0][0x380] ;  /* 0x00007000ff0677ac */ /* 0x000e220008000a00 */
[----:B------:R-:W-:Y:S01]  /*0230*/  LOP3.LUT R2, R5, 0x7ffffffc, RZ, 0xc0, !PT ;  /* 0x7ffffffc05027812 */ /* 0x000fe200078ec0ff */
[----:B------:R-:W-:Y:S01]  /*0240*/  HFMA2 R11, -RZ, RZ, 0, 0 ;  /* 0x00000000ff0b7431 */ /* 0x000fe200000001ff */
[----:B------:R-:W1:Y:S02]  /*0250*/  LDCU.64 UR4, c[0x0][0x390] ;  /* 0x00007200ff0477ac */ /* 0x000e640008000a00 */
[----:B------:R-:W-:Y:S01]  /*0260*/  IADD3 R2, PT, PT, -R2, RZ, RZ ;  /* 0x000000ff02027210 */ /* 0x000fe20007ffe1ff */
[----:B0-----:R-:W-:Y:S02]  /*0270*/  UIADD3 UR6, UP0, UPT, UR6, 0x18, URZ ;  /* 0x0000001806067890 */ /* 0x001fe4000ff1e0ff */
[----:B-1----:R-:W-:Y:S02]  /*0280*/  UIADD3 UR4, UP1, UPT, UR4, 0x8, URZ ;  /* 0x0000000804047890 */ /* 0x002fe4000ff3e0ff */
[----:B------:R-:W-:-:S02]  /*0290*/  UIADD3.X UR7, UPT, UPT, URZ, UR7, URZ, UP0, !UPT ;  /* 0x00000007ff077290 */ /* 0x000fc400087fe4ff */
[----:B------:R-:W-:Y:S01]  /*02a0*/  MOV R18, UR6 ;  /* 0x0000000600127c02 */ /* 0x000fe20008000f00 */
[----:B------:R-:W-:Y:S01]  /*02b0*/  UIADD3.X UR5, UPT, UPT, URZ, UR5, URZ, UP1, !UPT ;  /* 0x00000005ff057290 */ /* 0x000fe20008ffe4ff */
[----:B------:R-:W-:Y:S02]  /*02c0*/  MOV R16, UR4 ;  /* 0x0000000400107c02 */ /* 0x000fe40008000f00 */
[----:B------:R-:W-:-:S03]  /*02d0*/  MOV R19, UR7 ;  /* 0x0000000700137c02 */ /* 0x000fc60008000f00 */
[----:B------:R-:W-:-:S07]  /*02e0*/  MOV R17, UR5 ;  /* 0x0000000500117c02 */ /* 0x000fce0008000f00 */
.L_x_24:
[----:B------:R-:W2:Y:S04]  /*02f0*/  LDG.E R0, desc[UR8][R18.64+-0x14] ;  /* 0xffffec0812007981 */ /* 0x000ea8000c1e1900 */
[----:B------:R-:W3:Y:S04]  /*0300*/  LDG.E R33, desc[UR8][R18.64+-0x18] ;  /* 0xffffe80812217981 */ /* 0x000ee8000c1e1900 */
[----:B------:R-:W4:Y:S01]  /*0310*/  LDG.E R31, desc[UR8][R18.64+-0x10] ;  /* 0xfffff008121f7981 */ /* 0x000f22000c1e1900 */
[----:B------:R-:W-:Y:S01]  /*0320*/  BSSY.RECONVERGENT B1, `(.L_x_4) ;  /* 0x0000014000017945 */ /* 0x000fe20003800200 */
[----:B------:R-:W-:Y:S01]  /*0330*/  LOP3.LUT R4, R5, 0x7ffffffc, RZ, 0xc0, !PT ;  /* 0x7ffffffc05047812 */ /* 0x000fe200078ec0ff */
[----:B--2--5:R-:W-:Y:S01]  /*0340*/  FADD R13, -R7, R0 ;  /* 0x00000000070d7221 */ /* 0x024fe20000000100 */
[----:B---3--:R-:W-:-:S03]  /*0350*/  FADD R33, -R8, R33 ;  /* 0x0000002108217221 */ /* 0x008fc60000000100 */
[----:B------:R-:W-:Y:S01]  /*0360*/  FMUL R0, R13, R13 ;  /* 0x0000000d0d007220 */ /* 0x000fe20000400000 */
[----:B----4-:R-:W-:-:S03]  /*0370*/  FADD R31, -R6, R31 ;  /* 0x0000001f061f7221 */ /* 0x010fc60000000100 */
[----:B------:R-:W-:-:S04]  /*0380*/  FFMA R0, R33, R33, R0 ;  /* 0x0000002121007223 */ /* 0x000fc80000000000 */
[----:B------:R-:W-:-:S04]  /*0390*/  FFMA R14, R31, R31, R0 ;  /* 0x0000001f1f0e7223 */ /* 0x000fc80000000000 */
[----:B------:R0:W1:Y:S01]  /*03a0*/  MUFU.RSQ R25, R14 ;  /* 0x0000000e00197308 */ /* 0x0000620000001400 */
[----:B------:R-:W-:-:S04]  /*03b0*/  IADD3 R0, PT, PT, R14, -0xd000000, RZ ;  /* 0xf30000000e007810 */ /* 0x000fc80007ffe0ff */
[----:B------:R-:W-:-:S13]  /*03c0*/  ISETP.GT.U32.AND P0, PT, R0, 0x727fffff, PT ;  /* 0x727fffff0000780c */ /* 0x000fda0003f04070 */
[----:B01----:R-:W-:Y:S05]  /*03d0*/  @!P0 BRA `(.L_x_5) ;  /* 0x0000000000108947 */ /* 0x003fea0003800000 */
[----:B------:R-:W-:Y:S02]  /*03e0*/  MOV R10, R14 ;  /* 0x0000000e000a7202 */ /* 0x000fe40000000f00 */
[----:B------:R-:W-:-:S07]  /*03f0*/  MOV R0, 0x410 ;  /* 0x0000041000007802 */ /* 0x000fce0000000f00 */
[----:B------:R-:W-:Y:S05]  /*0400*/  CALL.REL.NOINC `($__internal_1_$__cuda_sm20_sqrt_rn_f32_slowpath) ;  /* 0x0000003000dc7944 */ /* 0x000fea0003c00000 */
[----:B------:R-:W-:Y:S05]  /*0410*/  BRA `(.L_x_6) ;  /* 0x0000000000107947 */ /* 0x000fea0003800000 */
.L_x_5:
[----:B------:R-:W-:Y:S01]  /*0420*/  FMUL.FTZ R27, R14, R25 ;  /* 0x000000190e1b7220 */ /* 0x000fe20000410000 */
[----:B------:R-:W-:-:S03]  /*0430*/  FMUL.FTZ R10, R25, 0.5 ;  /* 0x3f000000190a7820 */ /* 0x000fc60000410000 */
[----:B------:R-:W-:-:S04]  /*0440*/  FFMA R0, -R27, R27, R14 ;  /* 0x0000001b1b007223 */ /* 0x000fc8000000010e */
[----:B------:R-:W-:-:S07]  /*0450*/  FFMA R27, R0, R10, R27 ;  /* 0x0000000a001b7223 */ /* 0x000fce000000001b */
.L_x_6:
[----:B------:R-:W-:Y:S05]  /*0460*/  BSYNC.RECONVERGENT B1 ;  /* 0x0000000000017941 */ /* 0x000fea0003800200 */
.L_x_4:
[----:B------:R-:W2:Y:S01]  /*0470*/  LDG.E R0, desc[UR8][R16.64+-0x8] ;  /* 0xfffff80810007981 */ /* 0x000ea2000c1e1900 */
[----:B------:R-:W-:Y:S01]  /*0480*/  FADD R27, R27, 1.00000001335143196e-10 ;  /* 0x2edbe6ff1b1b7421 */ /* 0x000fe20000000000 */
[----:B------:R-:W-:Y:S03]  /*0490*/  BSSY.RECONVERGENT B4, `(.L_x_7) ;  /* 0x000000f000047945 */ /* 0x000fe60003800200 */
[----:B------:R-:W-:-:S04]  /*04a0*/  FMUL R10, R27, R27 ;  /* 0x0000001b1b0a7220 */ /* 0x000fc80000400000 */
[----:B------:R-:W-:-:S04]  /*04b0*/  FMUL R29, R27, R10 ;  /* 0x0000000a1b1d7220 */ /* 0x000fc80000400000 */
[----:B------:R-:W0:Y:S02]  /*04c0*/  MUFU.RCP R10, R29 ;  /* 0x0000001d000a7308 */ /* 0x000e240000001000 */
[----:B0-----:R-:W-:-:S04]  /*04d0*/  FFMA R25, -R29, R10, 1 ;  /* 0x3f8000001d197423 */ /* 0x001fc8000000010a */
[----:B------:R-:W-:Y:S01]  /*04e0*/  FFMA R25, R10, R25, R10 ;  /* 0x000000190a197223 */ /* 0x000fe2000000000a */
[----:B--2---:R-:W-:-:S04]  /*04f0*/  FMUL R0, R3, R0 ;  /* 0x0000000003007220 */ /* 0x004fc80000400000 */
[----:B------:R-:W0:Y:S01]  /*0500*/  FCHK P0, R0, R29 ;  /* 0x0000001d00007302 */ /* 0x000e220000000000 */
[----:B------:R-:W-:-:S04]  /*0510*/  FFMA R10, R0, R25, RZ ;  /* 0x00000019000a7223 */ /* 0x000fc800000000ff */
[----:B------:R-:W-:-:S04]  /*0520*/  FFMA R14, -R29, R10, R0 ;  /* 0x0000000a1d0e7223 */ /* 0x000fc80000000100 */
[----:B------:R-:W-:Y:S01]  /*0530*/  FFMA R10, R25, R14, R10 ;  /* 0x0000000e190a7223 */ /* 0x000fe2000000000a */
[----:B0-----:R-:W-:Y:S06]  /*0540*/  @!P0 BRA `(.L_x_8) ;  /* 0x00000000000c8947 */ /* 0x001fec0003800000 */
[----:B------:R-:W-:-:S07]  /*0550*/  MOV R10, 0x570 ;  /* 0x00000570000a7802 */ /* 0x000fce0000000f00 */
[----:B------:R-:W-:Y:S05]  /*0560*/  CALL.REL.NOINC `($__internal_2_$__cuda_sm3x_div_rn_noftz_f32_slowpath) ;  /* 0x0000003000dc7944 */ /* 0x000fea0003c00000 */
[----:B------:R-:W-:-:S07]  /*0570*/  MOV R10, R0 ;  /* 0x00000000000a7202 */ /* 0x000fce0000000f00 */
.L_x_8:
[----:B------:R-:W-:Y:S05]  /*0580*/  BSYNC.RECONVERGENT B4 ;  /* 0x0000000000047941 */ /* 0x000fea0003800200 */
.L_x_7:
[----:B------:R-:W2:Y:S04]  /*0590*/  LDG.E R32, desc[UR8][R18.64+-0x8] ;  /* 0xfffff80812207981 */ /* 0x000ea8000c1e1900 */
[----:B------:R-:W3:Y:S04]  /*05a0*/  LDG.E R25, desc[UR8][R18.64+-0xc] ;  /* 0xfffff40812197981 */ /* 0x000ee8000c1e1900 */
[----:B------:R-:W4:Y:S01]  /*05b0*/  LDG.E R27, desc[UR8][R18.64+-0x4] ;  /* 0xfffffc08121b7981 */ /* 0x000f22000c1e1900 */
[----:B------:R-:W-:Y:S01]  /*05c0*/  BSSY.RECONVERGENT B1, `(.L_x_9) ;  /* 0x0000016000017945 */ /* 0x000fe20003800200 */
[-C--:B------:R-:W-:Y:S01]  /*05d0*/  FFMA R33, R33, R10.reuse, R12 ;  /* 0x0000000a21217223 */ /* 0x080fe2000000000c */
[-C--:B------:R-:W-:Y:S01]  /*05e0*/  FFMA R15, R13, R10.reuse, R15 ;  /* 0x0000000a0d0f7223 */ /* 0x080fe2000000000f */
[----:B------:R-:W-:Y:S01]  /*05f0*/  FFMA R31, R31, R10, R11 ;  /* 0x0000000a1f1f7223 */ /* 0x000fe2000000000b */
[----:B--2---:R-:W-:Y:S01]  /*0600*/  FADD R32, -R7, R32 ;  /* 0x0000002007207221 */ /* 0x004fe20000000100 */
        /* <DEDUP_REMOVED lines=13> */
.L_x_10:
[----:B------:R-:W-:Y:S01]  /*06e0*/  FMUL.FTZ R27, R24, R25 ;  /* 0x00000019181b7220 */ /* 0x000fe20000410000 */
[----:B------:R-:W-:-:S03]  /*06f0*/  FMUL.FTZ R10, R25, 0.5 ;  /* 0x3f000000190a7820 */ /* 0x000fc60000410000 */
[----:B------:R-:W-:-:S04]  /*0700*/  FFMA R0, -R27, R27, R24 ;  /* 0x0000001b1b007223 */ /* 0x000fc80000000118 */
[----:B------:R-:W-:-:S07]  /*0710*/  FFMA R27, R0, R10, R27 ;  /* 0x0000000a001b7223 */ /* 0x000fce000000001b */
.L_x_11:
[----:B------:R-:W-:Y:S05]  /*0720*/  BSYNC.RECONVERGENT B1 ;  /* 0x0000000000017941 */ /* 0x000fea0003800200 */
.L_x_9:
        /* <DEDUP_REMOVED lines=17> */
.L_x_13:
[----:B------:R-:W-:Y:S05]  /*0840*/  BSYNC.RECONVERGENT B4 ;  /* 0x0000000000047941 */ /* 0x000fea0003800200 */
.L_x_12:
        /* <DEDUP_REMOVED lines=21> */
.L_x_15:
[----:B------:R-:W-:Y:S01]  /*09a0*/  FMUL.FTZ R27, R24, R25 ;  /* 0x00000019181b7220 */ /* 0x000fe20000410000 */
[----:B------:R-:W-:-:S03]  /*09b0*/  FMUL.FTZ R10, R25, 0.5 ;  /* 0x3f000000190a7820 */ /* 0x000fc60000410000 */
[----:B------:R-:W-:-:S04]  /*09c0*/  FFMA R0, -R27, R27, R24 ;  /* 0x0000001b1b007223 */ /* 0x000fc80000000118 */
[----:B------:R-:W-:-:S07]  /*09d0*/  FFMA R27, R0, R10, R27 ;  /* 0x0000000a001b7223 */ /* 0x000fce000000001b */
.L_x_16:
[----:B------:R-:W-:Y:S05]  /*09e0*/  BSYNC.RECONVERGENT B1 ;  /* 0x0000000000017941 */ /* 0x000fea0003800200 */
.L_x_14:
        /* <DEDUP_REMOVED lines=17> */
.L_x_18:
[----:B------:R-:W-:Y:S05]  /*0b00*/  BSYNC.RECONVERGENT B4 ;  /* 0x0000000000047941 */ /* 0x000fea0003800200 */
.L_x_17:
        /* <DEDUP_REMOVED lines=21> */
.L_x_20:
[----:B------:R-:W-:Y:S01]  /*0c60*/  FMUL.FTZ R27, R24, R25 ;  /* 0x00000019181b7220 */ /* 0x000fe20000410000 */
[----:B------:R-:W-:-:S03]  /*0c70*/  FMUL.FTZ R10, R25, 0.5 ;  /* 0x3f000000190a7820 */ /* 0x000fc60000410000 */
[----:B------:R-:W-:-:S04]  /*0c80*/  FFMA R0, -R27, R27, R24 ;  /* 0x0000001b1b007223 */ /* 0x000fc80000000118 */
[----:B------:R-:W-:-:S07]  /*0c90*/  FFMA R27, R0, R10, R27 ;  /* 0x0000000a001b7223 */ /* 0x000fce000000001b */
.L_x_21:
[----:B------:R-:W-:Y:S05]  /*0ca0*/  BSYNC.RECONVERGENT B1 ;  /* 0x0000000000017941 */ /* 0x000fea0003800200 */
.L_x_19:
        /* <DEDUP_REMOVED lines=17> */
.L_x_23:
[----:B------:R-:W-:Y:S05]  /*0dc0*/  BSYNC.RECONVERGENT B4 ;  /* 0x0000000000047941 */ /* 0x000fea0003800200 */
.L_x_22:
[----:B------:R-:W-:Y:S01]  /*0dd0*/  IADD3 R2, PT, PT, R2, 0x4, RZ ;  /* 0x0000000402027810 */ /* 0x000fe20007ffe0ff */
[-C--:B------:R-:W-:Y:S01]  /*0de0*/  FFMA R12, R32, R11.reuse, R12 ;  /* 0x0000000b200c7223 */ /* 0x080fe2000000000c */
[----:B------:R-:W-:Y:S01]  /*0df0*/  IADD3 R18, P1, PT, R18, 0x30, RZ ;  /* 0x0000003012127810 */ /* 0x000fe20007f3e0ff */
[-C--:B------:R-:W-:Y:S01]  /*0e00*/  FFMA R15, R33, R11.reuse, R15 ;  /* 0x0000000b210f7223 */ /* 0x080fe2000000000f */
[----:B------:R-:W-:Y:S01]  /*0e10*/  ISETP.NE.AND P0, PT, R2, RZ, PT ;  /* 0x000000ff0200720c */ /* 0x000fe20003f05270 */
[----:B------:R-:W-:Y:S01]  /*0e20*/  FFMA R11, R31, R11, R34 ;  /* 0x0000000b1f0b7223 */ /* 0x000fe20000000022 */
[----:B------:R-:W-:Y:S02]  /*0e30*/  IADD3 R16, P2, PT, R16, 0x10, RZ ;  /* 0x0000001010107810 */ /* 0x000fe40007f5e0ff */
[----:B------:R-:W-:Y:S02]  /*0e40*/  IADD3.X R19, PT, PT, RZ, R19, RZ, P1, !PT ;  /* 0x00000013ff137210 */ /* 0x000fe40000ffe4ff */
[----:B------:R-:W-:-:S07]  /*0e50*/  IADD3.X R17, PT, PT, RZ, R17, RZ, P2, !PT ;  /* 0x00000011ff117210 */ /* 0x000fce00017fe4ff */
[----:B------:R-:W-:Y:S05]  /*0e60*/  @P0 BRA `(.L_x_24) ;  /* 0xfffffff400200947 */ /* 0x000fea000383ffff */
.L_x_3:
[----:B------:R-:W-:Y:S05]  /*0e70*/  BSYNC.RECONVERGENT B3 ;  /* 0x0000000000037941 */ /* 0x000fea0003800200 */
.L_x_2:
[----:B------:R-:W-:-:S13]  /*0e80*/  LOP3.LUT P0, R0, R5, 0x3, RZ, 0xc0, !PT ;  /* 0x0000000305007812 */ /* 0x000fda000780c0ff */
[----:B------:R-:W-:Y:S05]  /*0e90*/  @!P0 BRA `(.L_x_1) ;  /* 0x00000008004c8947 */ /* 0x000fea0003800000 */
[----:B------:R-:W-:Y:S01]  /*0ea0*/  ISETP.NE.AND P0, PT, R0, 0x1, PT ;  /* 0x000000010000780c */ /* 0x000fe20003f05270 */
[----:B------:R-:W-:-:S12]  /*0eb0*/  BSSY.RECONVERGENT B3, `(.L_x_25) ;  /* 0x000005e000037945 */ /* 0x000fd80003800200 */
[----:B------:R-:W-:Y:S05]  /*0ec0*/  @!P0 BRA `(.L_x_26) ;  /* 0x0000000400708947 */ /* 0x000fea0003800000 */
[----:B------:R-:W0:Y:S02]  /*0ed0*/  LDC.64 R34, c[0x0][0x380] ;  /* 0x0000e000ff227b82 */ /* 0x000e240000000a00 */
[----:B0-----:R-:W-:-:S05]  /*0ee0*/  IMAD.WIDE.U32 R34, R4, 0xc, R34 ;  /* 0x0000000c04227825 */ /* 0x001fca00078e0022 */
[----:B------:R-:W2:Y:S04]  /*0ef0*/  LDG.E R0, desc[UR8][R34.64+0x4] ;  /* 0x0000040822007981 */ /* 0x000ea8000c1e1900 */
[----:B------:R-:W3:Y:S04]  /*0f00*/  LDG.E R13, desc[UR8][R34.64] ;  /* 0x00000008220d7981 */ /* 0x000ee8000c1e1900 */
[----:B------:R-:W4:Y:S01]  /*0f10*/  LDG.E R19, desc[UR8][R34.64+0x8] ;  /* 0x0000080822137981 */ /* 0x000f22000c1e1900 */
[----:B------:R-:W-:Y:S01]  /*0f20*/  BSSY.RECONVERGENT B1, `(.L_x_27) ;  /* 0x0000012000017945 */ /* 0x000fe20003800200 */
        /* <DEDUP_REMOVED lines=10> */
[----:B------:R-:W-:-:S07]  /*0fd0*/  MOV R0, 0xff0 ;  /* 0x00000ff000007802 */ /* 0x000fce0000000f00 */
[----:B------:R-:W-:Y:S05]  /*0fe0*/  CALL.REL.NOINC `($__internal_1_$__cuda_sm20_sqrt_rn_f32_slowpath) ;  /* 0x0000002400e47944 */ /* 0x000fea0003c00000 */
[----:B------:R-:W-:Y:S05]  /*0ff0*/  BRA `(.L_x_29) ;  /* 0x0000000000107947 */ /* 0x000fea0003800000 */
.L_x_28:
[----:B------:R-:W-:Y:S01]  /*1000*/  FMUL.FTZ R27, R10, R13 ;  /* 0x0000000d0a1b7220 */ /* 0x000fe20000410000 */
[----:B------:R-:W-:-:S03]  /*1010*/  FMUL.FTZ R2, R13, 0.5 ;  /* 0x3f0000000d027820 */ /* 0x000fc60000410000 */
[----:B------:R-:W-:-:S04]  /*1020*/  FFMA R0, -R27, R27, R10 ;  /* 0x0000001b1b007223 */ /* 0x000fc8000000010a */
[----:B------:R-:W-:-:S07]  /*1030*/  FFMA R27, R0, R2, R27 ;  /* 0x00000002001b7223 */ /* 0x000fce000000001b */
.L_x_29:
[----:B------:R-:W-:Y:S05]  /*1040*/  BSYNC.RECONVERGENT B1 ;  /* 0x0000000000017941 */ /* 0x000fea0003800200 */
.L_x_27:
[----:B------:R-:W0:Y:S02]  /*1050*/  LDC.64 R32, c[0x0][0x390] ;  /* 0x0000e400ff207b82 */ /* 0x000e240000000a00 */
[----:B0-----:R-:W-:-:S05]  /*1060*/  IMAD.WIDE.U32 R32, R4, 0x4, R32 ;  /* 0x0000000404207825 */ /* 0x001fca00078e0020 */
        /* <DEDUP_REMOVED lines=17> */
.L_x_31:
[----:B------:R-:W-:Y:S05]  /*1180*/  BSYNC.RECONVERGENT B4 ;  /* 0x0000000000047941 */ /* 0x000fea0003800200 */
.L_x_30:
        /* <DEDUP_REMOVED lines=21> */
.L_x_33:
[----:B------:R-:W-:Y:S01]  /*12e0*/  FMUL.FTZ R27, R24, R19 ;  /* 0x00000013181b7220 */ /* 0x000fe20000410000 */
[----:B------:R-:W-:-:S03]  /*12f0*/  FMUL.FTZ R10, R19, 0.5 ;  /* 0x3f000000130a7820 */ /* 0x000fc60000410000 */
[----:B------:R-:W-:-:S04]  /*1300*/  FFMA R0, -R27, R27, R24 ;  /* 0x0000001b1b007223 */ /* 0x000fc80000000118 */
[----:B------:R-:W-:-:S07]  /*1310*/  FFMA R27, R0, R10, R27 ;  /* 0x0000000a001b7223 */ /* 0x000fce000000001b */
.L_x_34:
[----:B------:R-:W-:Y:S05]  /*1320*/  BSYNC.RECONVERGENT B1 ;  /* 0x0000000000017941 */ /* 0x000fea0003800200 */
.L_x_32:
        /* <DEDUP_REMOVED lines=17> */
.L_x_36:
[----:B------:R-:W-:Y:S05]  /*1440*/  BSYNC.RECONVERGENT B4 ;  /* 0x0000000000047941 */ /* 0x000fea0003800200 */
.L_x_35:
[-C--:B------:R-:W-:Y:S01]  /*1450*/  FFMA R12, R14, R10.reuse, R12 ;  /* 0x0000000a0e0c7223 */ /* 0x080fe2000000000c */
[-C--:B------:R-:W-:Y:S01]  /*1460*/  FFMA R15, R13, R10.reuse, R15 ;  /* 0x0000000a0d0f7223 */ /* 0x080fe2000000000f */
[----:B------:R-:W-:Y:S01]  /*1470*/  FFMA R11, R2, R10, R11 ;  /* 0x0000000a020b7223 */ /* 0x000fe2000000000b */
[----:B------:R-:W-:-:S07]  /*1480*/  IADD3 R4, PT, PT, R4, 0x2, RZ ;  /* 0x0000000204047810 */ /* 0x000fce0007ffe0ff */
.L_x_26:
[----:B------:R-:W-:Y:S05]  /*1490*/  BSYNC.RECONVERGENT B3 ;  /* 0x0000000000037941 */ /* 0x000fea0003800200 */
.L_x_25:
[----:B------:R-:W-:-:S04]  /*14a0*/  LOP3.LUT R0, R5, 0x1, RZ, 0xc0, !PT ;  /* 0x0000000105007812 */ /* 0x000fc800078ec0ff */
[----:B------:R-:W-:-:S13]  /*14b0*/  ISETP.NE.U32.AND P0, PT, R0, 0x1, PT ;  /* 0x000000010000780c */ /* 0x000fda0003f05070 */
[----:B------:R-:W-:Y:S05]  /*14c0*/  @P0 BRA `(.L_x_1) ;  /* 0x0000000000c00947 */ /* 0x000fea0003800000 */
        /* <DEDUP_REMOVED lines=20> */
.L_x_38:
[----:B------:R-:W-:Y:S01]  /*1610*/  FMUL.FTZ R27, R18, R19 ;  /* 0x00000013121b7220 */ /* 0x000fe20000410000 */
[----:B------:R-:W-:-:S03]  /*1620*/  FMUL.FTZ R10, R19, 0.5 ;  /* 0x3f000000130a7820 */ /* 0x000fc60000410000 */
[----:B------:R-:W-:-:S04]  /*1630*/  FFMA R0, -R27, R27, R18 ;  /* 0x0000001b1b007223 */ /* 0x000fc80000000112 */
[----:B------:R-:W-:-:S07]  /*1640*/  FFMA R27, R0, R10, R27 ;  /* 0x0000000a001b7223 */ /* 0x000fce000000001b */
.L_x_39:
[----:B------:R-:W-:Y:S05]  /*1650*/  BSYNC.RECONVERGENT B1 ;  /* 0x0000000000017941 */ /* 0x000fea0003800200 */
.L_x_37:
        /* <DEDUP_REMOVED lines=19> */
.L_x_41:
[----:B------:R-:W-:Y:S05]  /*1790*/  BSYNC.RECONVERGENT B3 ;  /* 0x0000000000037941 */ /* 0x000fea0003800200 */
.L_x_40:
[-C--:B------:R-:W-:Y:S01]  /*17a0*/  FFMA R12, R14, R3.reuse, R12 ;  /* 0x000000030e0c7223 */ /* 0x080fe2000000000c */
[-C--:B------:R-:W-:Y:S01]  /*17b0*/  FFMA R15, R13, R3.reuse, R15 ;  /* 0x000000030d0f7223 */ /* 0x080fe2000000000f */
[----:B------:R-:W-:-:S07]  /*17c0*/  FFMA R11, R2, R3, R11 ;  /* 0x00000003020b7223 */ /* 0x000fce000000000b */
.L_x_1:
[----:B------:R-:W-:Y:S05]  /*17d0*/  BSYNC.RECONVERGENT B0 ;  /* 0x0000000000007941 */ /* 0x000fea0003800200 */
.L_x_0:
[----:B------:R-:W0:Y:S01]  /*17e0*/  LDCU UR4, c[0x0][0x398] ;  /* 0x00007300ff0477ac */ /* 0x000e220008000800 */
[----:B------:R-:W-:Y:S01]  /*17f0*/  BSSY.RECONVERGENT B0, `(.L_x_42) ;  /* 0x000003a000007945 */ /* 0x000fe20003800200 */
[----:B0-----:R-:W-:-:S13]  /*1800*/  ISETP.GE.AND P0, PT, R5, UR4, PT ;  /* 0x0000000405007c0c */ /* 0x001fda000bf06270 */
[----:B------:R-:W-:Y:S05]  /*1810*/  @P0 BRA `(.L_x_43) ;  /* 0x0000000000dc0947 */ /* 0x000fea0003800000 */
[----:B------:R-:W-:Y:S01]  /*1820*/  ISETP.NE.AND P0, PT, R9, R5, PT ;  /* 0x000000050900720c */ /* 0x000fe20003f05270 */
        /* <DEDUP_REMOVED lines=22> */
.L_x_47:
[----:B------:R-:W-:Y:S01]  /*1990*/  FMUL.FTZ R27, R14, R13 ;  /* 0x0000000d0e1b7220 */ /* 0x000fe20000410000 */
[----:B------:R-:W-:-:S03]  /*19a0*/  FMUL.FTZ R10, R13, 0.5 ;  /* 0x3f0000000d0a7820 */ /* 0x000fc60000410000 */
[----:B------:R-:W-:-:S04]  /*19b0*/  FFMA R0, -R27, R27, R14 ;  /* 0x0000001b1b007223 */ /* 0x000fc8000000010e */
[----:B------:R-:W-:-:S07]  /*19c0*/  FFMA R27, R0, R10, R27 ;  /* 0x0000000a001b7223 */ /* 0x000fce000000001b */
.L_x_48:
[----:B------:R-:W-:Y:S05]  /*19d0*/  BSYNC.RECONVERGENT B1 ;  /* 0x0000000000017941 */ /* 0x000fea0003800200 */
.L_x_46:
[----:B------:R-:W0:Y:S01]  /*19e0*/  LDC.64 R16, c[0x0][0x390] ;  /* 0x0000e400ff107b82 */ /* 0x000e220000000a00 */
[----:B------:R-:W2:Y:S01]  /*19f0*/  LDG.E R0, desc[UR8][R20.64] ;  /* 0x0000000814007981 */ /* 0x000ea2000c1e1900 */
[----:B0-----:R-:W-:-:S06]  /*1a00*/  IMAD.WIDE.U32 R16, R5, 0x4, R16 ;  /* 0x0000000405107825 */ /* 0x001fcc00078e0010 */
[----:B------:R-:W3:Y:S01]  /*1a10*/  LDG.E R17, desc[UR8][R16.64] ;  /* 0x0000000810117981 */ /* 0x000ee2000c1e1900 */
[----:B------:R-:W-:-:S04]  /*1a20*/  FADD R27, R27, 1.00000001335143196e-10 ;  /* 0x2edbe6ff1b1b7421 */ /* 0x000fc80000000000 */
[----:B------:R-:W-:-:S04]  /*1a30*/  FMUL R10, R27, R27 ;  /* 0x0000001b1b0a7220 */ /* 0x000fc80000400000 */
[----:B------:R-:W-:-:S04]  /*1a40*/  FMUL R29, R27, R10 ;  /* 0x0000000a1b1d7220 */ /* 0x000fc80000400000 */
[----:B------:R-:W0:Y:S01]  /*1a50*/  MUFU.RCP R10, R29 ;  /* 0x0000001d000a7308 */ /* 0x000e220000001000 */
[----:B------:R-:W-:Y:S01]  /*1a60*/  BSSY.RECONVERGENT B4, `(.L_x_49) ;  /* 0x000000d000047945 */ /* 0x000fe20003800200 */
[----:B0-----:R-:W-:-:S04]  /*1a70*/  FFMA R13, -R29, R10, 1 ;  /* 0x3f8000001d0d7423 */ /* 0x001fc8000000010a */
[----:B------:R-:W-:Y:S01]  /*1a80*/  FFMA R13, R10, R13, R10 ;  /* 0x0000000d0a0d7223 */ /* 0x000fe2000000000a */
[----:B--2---:R-:W-:-:S04]  /*1a90*/  FMUL R0, R0, 6.6743000015634379452e-11 ;  /* 0x2e92c4f800007820 */ /* 0x004fc80000400000 */
[----:B---3--:R-:W-:-:S04]  /*1aa0*/  FMUL R0, R0, R17 ;  /* 0x0000001100007220 */ /* 0x008fc80000400000 */
        /* <DEDUP_REMOVED lines=8> */
.L_x_50:
[----:B------:R-:W-:Y:S05]  /*1b30*/  BSYNC.RECONVERGENT B4 ;  /* 0x0000000000047941 */ /* 0x000fea0003800200 */
.L_x_49:
[-C--:B------:R-:W-:Y:S01]  /*1b40*/  FFMA R12, R4, R10.reuse, R12 ;  /* 0x0000000a040c7223 */ /* 0x080fe2000000000c */
[-C--:B------:R-:W-:Y:S01]  /*1b50*/  FFMA R15, R3, R10.reuse, R15 ;  /* 0x0000000a030f7223 */ /* 0x080fe2000000000f */
[----:B------:R-:W-:-:S07]  /*1b60*/  FFMA R11, R2, R10, R11 ;  /* 0x0000000a020b7223 */ /* 0x000fce000000000b */
.L_x_45:
[----:B------:R-:W-:Y:S05]  /*1b70*/  BSYNC.RECONVERGENT B3 ;  /* 0x0000000000037941 */ /* 0x000fea0003800200 */
.L_x_44:
[----:B------:R-:W-:-:S07]  /*1b80*/  IADD3 R5, PT, PT, R5, 0x1, RZ ;  /* 0x0000000105057810 */ /* 0x000fce0007ffe0ff */
.L_x_43:
[----:B------:R-:W-:Y:S05]  /*1b90*/  BSYNC.RECONVERGENT B0 ;  /* 0x0000000000007941 */ /* 0x000fea0003800200 */
.L_x_42:
[----:B------:R-:W0:Y:S01]  /*1ba0*/  LDCU UR4, c[0x0][0x398] ;  /* 0x00007300ff0477ac */ /* 0x000e220008000800 */
[----:B------:R-:W-:Y:S01]  /*1bb0*/  BSSY.RECONVERGENT B0, `(.L_x_51) ;  /* 0x0000163000007945 */ /* 0x000fe20003800200 */
[----:B0-----:R-:W-:-:S13]  /*1bc0*/  ISETP.GE.AND P0, PT, R5, UR4, PT ;  /* 0x0000000405007c0c */ /* 0x001fda000bf06270 */
[----:B------:R-:W-:Y:S05]  /*1bd0*/  @!P0 BRA `(.L_x_52) ;  /* 0x0000000000088947 */ /* 0x000fea0003800000 */
[----:B------:R0:W5:Y:S01]  /*1be0*/  LDG.E R20, desc[UR8][R20.64] ;  /* 0x0000000814147981 */ /* 0x000162000c1e1900 */
[----:B------:R-:W-:Y:S05]  /*1bf0*/  BRA `(.L_x_53) ;  /* 0x0000001400787947 */ /* 0x000fea0003800000 */
.L_x_52:
[----:B------:R-:W2:Y:S01]  /*1c00*/  LDG.E R20, desc[UR8][R20.64] ;  /* 0x0000000814147981 */ /* 0x000ea2000c1e1900 */
[C---:B------:R-:W-:Y:S01]  /*1c10*/  IADD3 R0, PT, PT, R5.reuse, -UR4, RZ ;  /* 0x8000000405007c10 */ /* 0x040fe2000fffe0ff */
[----:B------:R-:W-:Y:S01]  /*1c20*/  BSSY.RECONVERGENT B3, `(.L_x_54) ;  /* 0x00000c6000037945 */ /* 0x000fe20003800200 */
[----:B------:R-:W-:Y:S02]  /*1c30*/  IADD3 R13, PT, PT, -R5, UR4, RZ ;  /* 0x00000004050d7c10 */ /* 0x000fe4000fffe1ff */
[----:B------:R-:W-:Y:S01]  /*1c40*/  ISETP.GT.U32.AND P0, PT, R0, -0x4, PT ;  /* 0xfffffffc0000780c */ /* 0x000fe20003f04070 */
[----:B--2---:R-:W-:-:S12]  /*1c50*/  FMUL R16, R20, 6.6743000015634379452e-11 ;  /* 0x2e92c4f814107820 */ /* 0x004fd80000400000 */
[----:B------:R-:W-:Y:S05]  /*1c60*/  @P0 BRA `(.L_x_55) ;  /* 0x0000000c00040947 */ /* 0x000fea0003800000 */
[----:B------:R-:W0:Y:S01]  /*1c70*/  LDC.64 R2, c[0x0][0x380] ;  /* 0x0000e000ff027b82 */ /* 0x000e220000000a00 */
[----:B------:R-:W-:-:S04]  /*1c80*/  LOP3.LUT R14, R13, 0xfffffffc, RZ, 0xc0, !PT ;  /* 0xfffffffc0d0e7812 */ /* 0x000fc800078ec0ff */
[----:B------:R-:W-:-:S03]  /*1c90*/  IADD3 R14, PT, PT, -R14, RZ, RZ ;  /* 0x000000ff0e0e7210 */ /* 0x000fc60007ffe1ff */
[----:B------:R-:W1:Y:S01]  /*1ca0*/  LDC.64 R18, c[0x0][0x390] ;  /* 0x0000e400ff127b82 */ /* 0x000e620000000a00 */
[----:B0-----:R-:W-:-:S03]  /*1cb0*/  IMAD.WIDE.U32 R2, R5, 0xc, R2 ;  /* 0x0000000c05027825 */ /* 0x001fc600078e0002 */
[----:B------:R-:W-:Y:S01]  /*1cc0*/  IADD3 R32, P0, PT, R2, 0x18, RZ ;  /* 0x0000001802207810 */ /* 0x000fe20007f1e0ff */
[----:B-1----:R-:W-:-:S03]  /*1cd0*/  IMAD.WIDE.U32 R18, R5, 0x4, R18 ;  /* 0x0000000405127825 */ /* 0x002fc600078e0012 */
[----:B------:R-:W-:Y:S02]  /*1ce0*/  IADD3.X R33, PT, PT, RZ, R3, RZ, P0, !PT ;  /* 0x00000003ff217210 */ /* 0x000fe400007fe4ff */
[----:B------:R-:W-:-:S04]  /*1cf0*/  IADD3 R18, P1, PT, R18, 0x8, RZ ;  /* 0x0000000812127810 */ /* 0x000fc80007f3e0ff */
[----:B------:R-:W-:-:S09]  /*1d00*/  IADD3.X R19, PT, PT, RZ, R19, RZ, P1, !PT ;  /* 0x00000013ff137210 */ /* 0x000fd20000ffe4ff */
.L_x_76:
        /* <DEDUP_REMOVED lines=17> */
.L_x_57:
[----:B------:R-:W-:Y:S01]  /*1e20*/  FMUL.FTZ R27, R10, R3 ;  /* 0x000000030a1b7220 */ /* 0x000fe20000410000 */
[----:B------:R-:W-:-:S03]  /*1e30*/  FMUL.FTZ R2, R3, 0.5 ;  /* 0x3f00000003027820 */ /* 0x000fc60000410000 */
[----:B------:R-:W-:-:S04]  /*1e40*/  FFMA R0, -R27, R27, R10 ;  /* 0x0000001b1b007223 */ /* 0x000fc8000000010a */
[----:B------:R-:W-:-:S07]  /*1e50*/  FFMA R27, R0, R2, R27 ;  /* 0x00000002001b7223 */ /* 0x000fce000000001b */
.L_x_58:
[----:B------:R-:W-:Y:S05]  /*1e60*/  BSYNC.RECONVERGENT B1 ;  /* 0x0000000000017941 */ /* 0x000fea0003800200 */
.L_x_56:
        /* <DEDUP_REMOVED lines=17> */
.L_x_60:
[----:B------:R-:W-:Y:S05]  /*1f80*/  BSYNC.RECONVERGENT B4 ;  /* 0x0000000000047941 */ /* 0x000fea0003800200 */
.L_x_59:
        /* <DEDUP_REMOVED lines=21> */
.L_x_62:
[----:B------:R-:W-:Y:S01]  /*20e0*/  FMUL.FTZ R27, R24, R25 ;  /* 0x00000019181b7220 */ /* 0x000fe20000410000 */
[----:B------:R-:W-:-:S03]  /*20f0*/  FMUL.FTZ R10, R25, 0.5 ;  /* 0x3f000000190a7820 */ /* 0x000fc60000410000 */
[----:B------:R-:W-:-:S04]  /*2100*/  FFMA R0, -R27, R27, R24 ;  /* 0x0000001b1b007223 */ /* 0x000fc80000000118 */
[----:B------:R-:W-:-:S07]  /*2110*/  FFMA R27, R0, R10, R27 ;  /* 0x0000000a001b7223 */ /* 0x000fce000000001b */
.L_x_63:
[----:B------:R-:W-:Y:S05]  /*2120*/  BSYNC.RECONVERGENT B1 ;  /* 0x0000000000017941 */ /* 0x000fea0003800200 */
.L_x_61:
        /* <DEDUP_REMOVED lines=17> */
.L_x_65:
[----:B------:R-:W-:Y:S05]  /*2240*/  BSYNC.RECONVERGENT B4 ;  /* 0x0000000000047941 */ /* 0x000fea0003800200 */
.L_x_64:
        /* <DEDUP_REMOVED lines=21> */
.L_x_67:
[----:B------:R-:W-:Y:S01]  /*23a0*/  FMUL.FTZ R27, R24, R25 ;  /* 0x00000019181b7220 */ /* 0x000fe20000410000 */
[----:B------:R-:W-:-:S03]  /*23b0*/  FMUL.FTZ R2, R25, 0.5 ;  /* 0x3f00000019027820 */ /* 0x000fc60000410000 */
[----:B------:R-:W-:-:S04]  /*23c0*/  FFMA R0, -R27, R27, R24 ;  /* 0x0000001b1b007223 */ /* 0x000fc80000000118 */
[----:B------:R-:W-:-:S07]  /*23d0*/  FFMA R27, R0, R2, R27 ;  /* 0x00000002001b7223 */ /* 0x000fce000000001b */
.L_x_68:
[----:B------:R-:W-:Y:S05]  /*23e0*/  BSYNC.RECONVERGENT B1 ;  /* 0x0000000000017941 */ /* 0x000fea0003800200 */
.L_x_66:
        /* <DEDUP_REMOVED lines=17> */
.L_x_70:
[----:B------:R-:W-:Y:S05]  /*2500*/  BSYNC.RECONVERGENT B4 ;  /* 0x0000000000047941 */ /* 0x000fea0003800200 */
.L_x_69:
        /* <DEDUP_REMOVED lines=21> */
.L_x_72:
[----:B------:R-:W-:Y:S01]  /*2660*/  FMUL.FTZ R27, R24, R25 ;  /* 0x00000019181b7220 */ /* 0x000fe20000410000 */
[----:B------:R-:W-:-:S03]  /*2670*/  FMUL.FTZ R10, R25, 0.5 ;  /* 0x3f000000190a7820 */ /* 0x000fc60000410000 */
[----:B------:R-:W-:-:S04]  /*2680*/  FFMA R0, -R27, R27, R24 ;  /* 0x0000001b1b007223 */ /* 0x000fc80000000118 */
[----:B------:R-:W-:-:S07]  /*2690*/  FFMA R27, R0, R10, R27 ;  /* 0x0000000a001b7223 */ /* 0x000fce000000001b */
.L_x_73:
[----:B------:R-:W-:Y:S05]  /*26a0*/  BSYNC.RECONVERGENT B1 ;  /* 0x0000000000017941 */ /* 0x000fea0003800200 */
.L_x_71:
        /* <DEDUP_REMOVED lines=17> */
.L_x_75:
[----:B------:R-:W-:Y:S05]  /*27c0*/  BSYNC.RECONVERGENT B4 ;  /* 0x0000000000047941 */ /* 0x000fea0003800200 */
.L_x_74:
        /* <DEDUP_REMOVED lines=8> */
[----:B------:R-:W-:-:S02]  /*2850*/  IADD3.X R19, PT, PT, RZ, R19, RZ, P2, !PT ;  /* 0x00000013ff137210 */ /* 0x000fc400017fe4ff */
[----:B------:R-:W-:-:S05]  /*2860*/  IADD3 R5, PT, PT, R5, 0x4, RZ ;  /* 0x0000000405057810 */ /* 0x000fca0007ffe0ff */
[----:B------:R-:W-:Y:S05]  /*2870*/  @P0 BRA `(.L_x_76) ;  /* 0xfffffff400240947 */ /* 0x000fea000383ffff */
.L_x_55:
[----:B------:R-:W-:Y:S05]  /*2880*/  BSYNC.RECONVERGENT B3 ;  /* 0x0000000000037941 */ /* 0x000fea0003800200 */
.L_x_54:
        /* <DEDUP_REMOVED lines=24> */
.L_x_80:
[----:B------:R-:W-:Y:S01]  /*2a10*/  FMUL.FTZ R27, R10, R19 ;  /* 0x000000130a1b7220 */ /* 0x000fe20000410000 */
[----:B------:R-:W-:-:S03]  /*2a20*/  FMUL.FTZ R4, R19, 0.5 ;  /* 0x3f00000013047820 */ /* 0x000fc60000410000 */
[----:B------:R-:W-:-:S04]  /*2a30*/  FFMA R0, -R27, R27, R10 ;  /* 0x0000001b1b007223 */ /* 0x000fc8000000010a */
[----:B------:R-:W-:-:S07]  /*2a40*/  FFMA R27, R0, R4, R27 ;  /* 0x00000004001b7223 */ /* 0x000fce000000001b */
.L_x_81:
[----:B------:R-:W-:Y:S05]  /*2a50*/  BSYNC.RECONVERGENT B1 ;  /* 0x0000000000017941 */ /* 0x000fea0003800200 */
.L_x_79:
        /* <DEDUP_REMOVED lines=19> */
.L_x_83:
[----:B------:R-:W-:Y:S05]  /*2b90*/  BSYNC.RECONVERGENT B4 ;  /* 0x0000000000047941 */ /* 0x000fea0003800200 */
.L_x_82:
[----:B------:R-:W2:Y:S04]  /*2ba0*/  LDG.E R0, desc[UR8][R2.64+0x10] ;  /* 0x0000100802007981 */ /* 0x000ea8000c1e1900 */
[----:B------:R-:W3:Y:S04]  /*2bb0*/  LDG.E R19, desc[UR8][R2.64+0xc] ;  /* 0x00000c0802137981 */ /* 0x000ee8000c1e1900 */
[----:B------:R2:W4:Y:S01]  /*2bc0*/  LDG.E R21, desc[UR8][R2.64+0x14] ;  /* 0x0000140802157981 */ /* 0x000522000c1e1900 */
        /* <DEDUP_REMOVED lines=18> */
.L_x_85:
[----:B------:R-:W-:Y:S01]  /*2cf0*/  FMUL.FTZ R27, R24, R19 ;  /* 0x00000013181b7220 */ /* 0x000fe20000410000 */
[----:B------:R-:W-:-:S03]  /*2d00*/  FMUL.FTZ R10, R19, 0.5 ;  /* 0x3f000000130a7820 */ /* 0x000fc60000410000 */
[----:B------:R-:W-:-:S04]  /*2d10*/  FFMA R0, -R27, R27, R24 ;  /* 0x0000001b1b007223 */ /* 0x000fc80000000118 */
[----:B------:R-:W-:-:S07]  /*2d20*/  FFMA R27, R0, R10, R27 ;  /* 0x0000000a001b7223 */ /* 0x000fce000000001b */
.L_x_86:
[----:B------:R-:W-:Y:S05]  /*2d30*/  BSYNC.RECONVERGENT B1 ;  /* 0x0000000000017941 */ /* 0x000fea0003800200 */
.L_x_84:
        /* <DEDUP_REMOVED lines=17> */
.L_x_88:
[----:B------:R-:W-:Y:S05]  /*2e50*/  BSYNC.RECONVERGENT B4 ;  /* 0x0000000000047941 */ /* 0x000fea0003800200 */
.L_x_87:
[-C--:B------:R-:W-:Y:S01]  /*2e60*/  FFMA R12, R4, R10.reuse, R12 ;  /* 0x0000000a040c7223 */ /* 0x080fe2000000000c */
[-C--:B------:R-:W-:Y:S01]  /*2e70*/  FFMA R15, R3, R10.reuse, R15 ;  /* 0x0000000a030f7223 */ /* 0x080fe2000000000f */
[----:B------:R-:W-:Y:S01]  /*2e80*/  FFMA R11, R2, R10, R11 ;  /* 0x0000000a020b7223 */ /* 0x000fe2000000000b */
[----:B------:R-:W-:-:S07]  /*2e90*/  IADD3 R5, PT, PT, R5, 0x2, RZ ;  /* 0x0000000205057810 */ /* 0x000fce0007ffe0ff */
.L_x_78:
[----:B------:R-:W-:Y:S05]  /*2ea0*/  BSYNC.RECONVERGENT B3 ;  /* 0x0000000000037941 */ /* 0x000fea0003800200 */
.L_x_77:
        /* <DEDUP_REMOVED lines=23> */
.L_x_90:
[----:B------:R-:W-:Y:S01]  /*3020*/  FMUL.FTZ R27, R14, R13 ;  /* 0x0000000d0e1b7220 */ /* 0x000fe20000410000 */
[----:B------:R-:W-:-:S03]  /*3030*/  FMUL.FTZ R10, R13, 0.5 ;  /* 0x3f0000000d0a7820 */ /* 0x000fc60000410000 */
[----:B------:R-:W-:-:S04]  /*3040*/  FFMA R0, -R27, R27, R14 ;  /* 0x0000001b1b007223 */ /* 0x000fc8000000010e */
[----:B------:R-:W-:-:S07]  /*3050*/  FFMA R27, R0, R10, R27 ;  /* 0x0000000a001b7223 */ /* 0x000fce000000001b */
.L_x_91:
[----:B------:R-:W-:Y:S05]  /*3060*/  BSYNC.RECONVERGENT B1 ;  /* 0x0000000000017941 */ /* 0x000fea0003800200 */
.L_x_89:
[----:B------:R-:W0:Y:S02]  /*3070*/  LDC.64 R18, c[0x0][0x390] ;  /* 0x0000e400ff127b82 */ /* 0x000e240000000a00 */
[----:B0-----:R-:W-:-:S06]  /*3080*/  IMAD.WIDE.U32 R18, R5, 0x4, R18 ;  /* 0x0000000405127825 */ /* 0x001fcc00078e0012 */
        /* <DEDUP_REMOVED lines=17> */
.L_x_93:
[----:B------:R-:W-:Y:S05]  /*31a0*/  BSYNC.RECONVERGENT B3 ;  /* 0x0000000000037941 */ /* 0x000fea0003800200 */
.L_x_92:
[-C--:B------:R-:W-:Y:S01]  /*31b0*/  FFMA R12, R4, R5.reuse, R12 ;  /* 0x00000005040c7223 */ /* 0x080fe2000000000c */
[-C--:B------:R-:W-:Y:S01]  /*31c0*/  FFMA R15, R3, R5.reuse, R15 ;  /* 0x00000005030f7223 */ /* 0x080fe2000000000f */
[----:B------:R-:W-:-:S07]  /*31d0*/  FFMA R11, R2, R5, R11 ;  /* 0x00000005020b7223 */ /* 0x000fce000000000b */
.L_x_53:
[----:B------:R-:W-:Y:S05]  /*31e0*/  BSYNC.RECONVERGENT B0 ;  /* 0x0000000000007941 */ /* 0x000fea0003800200 */
.L_x_51:
[----:B------:R-:W1:Y:S02]  /*31f0*/  LDC.64 R2, c[0x0][0x388] ;  /* 0x0000e200ff027b82 */ /* 0x000e640000000a00 */
[----:B-1----:R-:W-:-:S05]  /*3200*/  IMAD.WIDE R2, R9, 0xc, R2 ;  /* 0x0000000c09027825 */ /* 0x002fca00078e0202 */
[----:B------:R1:W5:Y:S04]  /*3210*/  LDG.E R9, desc[UR8][R2.64] ;  /* 0x0000000802097981 */ /* 0x000368000c1e1900 */
[----:B------:R1:W5:Y:S04]  /*3220*/  LDG.E R5, desc[UR8][R2.64+0x4] ;  /* 0x0000040802057981 */ /* 0x000368000c1e1900 */
[----:B------:R1:W5:Y:S02]  /*3230*/  LDG.E R4, desc[UR8][R2.64+0x8] ;  /* 0x0000080802047981 */ /* 0x000364000c1e1900 */
[----:B-----5:R-:W-:Y:S01]  /*3240*/  IADD3 R0, PT, PT, R20, 0x1800000, RZ ;  /* 0x0180000014007810 */ /* 0x020fe20007ffe0ff */
[----:B------:R-:W-:Y:S03]  /*3250*/  BSSY.RECONVERGENT B0, `(.L_x_94) ;  /* 0x000000c000007945 */ /* 0x000fe60003800200 */
[----:B------:R-:W-:-:S04]  /*3260*/  LOP3.LUT R0, R0, 0x7f800000, RZ, 0xc0, !PT ;  /* 0x7f80000000007812 */ /* 0x000fc800078ec0ff */
[----:B------:R-:W-:-:S13]  /*3270*/  ISETP.GT.U32.AND P0, PT, R0, 0x1ffffff, PT ;  /* 0x01ffffff0000780c */ /* 0x000fda0003f04070 */
[----:B-1----:R-:W-:Y:S05]  /*3280*/  @P0 BRA `(.L_x_95) ;  /* 0x0000000000100947 */ /* 0x002fea0003800000 */
[----:B------:R-:W-:-:S07]  /*3290*/  MOV R10, 0x32b0 ;  /* 0x000032b0000a7802 */ /* 0x000fce0000000f00 */
[----:B0-----:R-:W-:Y:S05]  /*32a0*/  CALL.REL.NOINC `($__internal_0_$__cuda_sm20_rcp_rn_f32_slowpath) ;  /* 0x0000000000607944 */ /* 0x001fea0003c00000 */
[----:B------:R-:W-:Y:S01]  /*32b0*/  MOV R0, R13 ;  /* 0x0000000d00007202 */ /* 0x000fe20000000f00 */
[----:B------:R-:W-:Y:S06]  /*32c0*/  BRA `(.L_x_96) ;  /* 0x0000000000107947 */ /* 0x000fec0003800000 */
.L_x_95:
[----:B------:R-:W1:Y:S02]  /*32d0*/  MUFU.RCP R13, R20 ;  /* 0x00000014000d7308 */ /* 0x000e640000001000 */
[----:B-1----:R-:W-:-:S04]  /*32e0*/  FFMA R0, R13, R20, -1 ;  /* 0xbf8000000d007423 */ /* 0x002fc80000000014 */
[----:B------:R-:W-:-:S04]  /*32f0*/  FADD.FTZ R0, -R0, -RZ ;  /* 0x800000ff00007221 */ /* 0x000fc80000010100 */
[----:B------:R-:W-:-:S07]  /*3300*/  FFMA R0, R13, R0, R13 ;  /* 0x000000000d007223 */ /* 0x000fce000000000d */
.L_x_96:
[----:B------:R-:W-:Y:S05]  /*3310*/  BSYNC.RECONVERGENT B0 ;  /* 0x0000000000007941 */ /* 0x000fea0003800200 */
.L_x_94:
[----:B------:R-:W1:Y:S01]  /*3320*/  LDCU UR4, c[0x0][0x39c] ;  /* 0x00007380ff0477ac */ /* 0x000e620008000800 */
[C---:B------:R-:W-:Y:S01]  /*3330*/  FMUL R12, R0.reuse, R12 ;  /* 0x0000000c000c7220 */ /* 0x040fe20000400000 */
[C---:B------:R-:W-:Y:S01]  /*3340*/  FMUL R10, R0.reuse, R15 ;  /* 0x0000000f000a7220 */ /* 0x040fe20000400000 */
[----:B------:R-:W-:Y:S02]  /*3350*/  FMUL R11, R0, R11 ;  /* 0x0000000b000b7220 */ /* 0x000fe40000400000 */
[----:B-1----:R-:W-:Y:S01]  /*3360*/  FFMA R9, R12, UR4, R9 ;  /* 0x000000040c097c23 */ /* 0x002fe20008000009 */
[----:B------:R-:W-:Y:S01]  /*3370*/  FFMA R10, R10, UR4, R5 ;  /* 0x000000040a0a7c23 */ /* 0x000fe20008000005 */
[----:B------:R-:W-:Y:S02]  /*3380*/  FFMA R11, R11, UR4, R4 ;  /* 0x000000040b0b7c23 */ /* 0x000fe40008000004 */
[----:B------:R-:W-:Y:S01]  /*3390*/  FFMA R5, R9, UR4, R8 ;  /* 0x0000000409057c23 */ /* 0x000fe20008000008 */
[----:B------:R-:W-:Y:S01]  /*33a0*/  FFMA R7, R10, UR4, R7 ;  /* 0x000000040a077c23 */ /* 0x000fe20008000007 */
[----:B------:R-:W-:Y:S01]  /*33b0*/  FFMA R13, R11, UR4, R6 ;  /* 0x000000040b0d7c23 */ /* 0x000fe20008000006 */
[----:B------:R-:W-:Y:S04]  /*33c0*/  STG.E desc[UR8][R2.64], R9 ;  /* 0x0000000902007986 */ /* 0x000fe8000c101908 */
[----:B------:R-:W-:Y:S04]  /*33d0*/  STG.E desc[UR8][R2.64+0x4], R10 ;  /* 0x0000040a02007986 */ /* 0x000fe8000c101908 */
[----:B------:R-:W-:Y:S04]  /*33e0*/  STG.E desc[UR8][R2.64+0x8], R11 ;  /* 0x0000080b02007986 */ /* 0x000fe8000c101908 */
[----:B------:R-:W-:Y:S04]  /*33f0*/  STG.E desc[UR8][R22.64], R5 ;  /* 0x0000000516007986 */ /* 0x000fe8000c101908 */
[----:B------:R-:W-:Y:S04]  /*3400*/  STG.E desc[UR8][R22.64+0x4], R7 ;  /* 0x0000040716007986 */ /* 0x000fe8000c101908 */
[----:B------:R-:W-:Y:S01]  /*3410*/  STG.E desc[UR8][R22.64+0x8], R13 ;  /* 0x0000080d16007986 */ /* 0x000fe2000c101908 */
[----:B------:R-:W-:Y:S05]  /*3420*/  EXIT ;  /* 0x000000000000794d */ /* 0x000fea0003800000 */
        .weak           $__internal_0_$__cuda_sm20_rcp_rn_f32_slowpath
        .type           $__internal_0_$__cuda_sm20_rcp_rn_f32_slowpath,@function
        .size           $__internal_0_$__cuda_sm20_rcp_rn_f32_slowpath,($__internal_1_$__cuda_sm20_sqrt_rn_f32_slowpath - $__internal_0_$__cuda_sm20_rcp_rn_f32_slowpath)
$__internal_0_$__cuda_sm20_rcp_rn_f32_slowpath:
[----:B------:R-:W-:Y:S01]  /*3430*/  SHF.L.U32 R0, R20, 0x1, RZ ;  /* 0x0000000114007819 */ /* 0x000fe200000006ff */
[----:B------:R-:W-:Y:S03]  /*3440*/  BSSY.RECONVERGENT B1, `(.L_x_97) ;  /* 0x0000030000017945 */ /* 0x000fe60003800200 */
[----:B------:R-:W-:-:S04]  /*3450*/  SHF.R.U32.HI R19, RZ, 0x18, R0 ;  /* 0x00000018ff137819 */ /* 0x000fc80000011600 */
[----:B------:R-:W-:-:S13]  /*3460*/  ISETP.NE.U32.AND P0, PT, R19, RZ, PT ;  /* 0x000000ff1300720c */ /* 0x000fda0003f05070 */
[----:B------:R-:W-:Y:S05]  /*3470*/  @P0 BRA `(.L_x_98) ;  /* 0x0000000000280947 */ /* 0x000fea0003800000 */
[----:B------:R-:W-:-:S04]  /*3480*/  SHF.L.U32 R0, R20, 0x1, RZ ;  /* 0x0000000114007819 */ /* 0x000fc800000006ff */
[----:B------:R-:W-:-:S13]  /*3490*/  ISETP.NE.AND P0, PT, R0, RZ, PT ;  /* 0x000000ff0000720c */ /* 0x000fda0003f05270 */
[----:B------:R-:W-:Y:S01]  /*34a0*/  @P0 FFMA R14, R20, 1.84467440737095516160e+19, RZ ;  /* 0x5f800000140e0823 */ /* 0x000fe200000000ff */
[----:B------:R-:W-:Y:S08]  /*34b0*/  @!P0 MUFU.RCP R13, R20 ;  /* 0x00000014000d8308 */ /* 0x000ff00000001000 */
[----:B------:R-:W0:Y:S02]  /*34c0*/  @P0 MUFU.RCP R17, R14 ;  /* 0x0000000e00110308 */ /* 0x000e240000001000 */
[----:B0-----:R-:W-:-:S04]  /*34d0*/  @P0 FFMA R0, R14, R17, -1 ;  /* 0xbf8000000e000423 */ /* 0x001fc80000000011 */
[----:B------:R-:W-:-:S04]  /*34e0*/  @P0 FADD.FTZ R0, -R0, -RZ ;  /* 0x800000ff00000221 */ /* 0x000fc80000010100 */
[----:B------:R-:W-:-:S04]  /*34f0*/  @P0 FFMA R0, R17, R0, R17 ;  /* 0x0000000011000223 */ /* 0x000fc80000000011 */
[----:B------:R-:W-:Y:S01]  /*3500*/  @P0 FFMA R13, R0, 1.84467440737095516160e+19, RZ ;  /* 0x5f800000000d0823 */ /* 0x000fe200000000ff */
[----:B------:R-:W-:Y:S06]  /*3510*/  BRA `(.L_x_99) ;  /* 0x0000000000887947 */ /* 0x000fec0003800000 */
.L_x_98:
[----:B------:R-:W-:-:S04]  /*3520*/  IADD3 R21, PT, PT, R19, -0xfd, RZ ;  /* 0xffffff0313157810 */ /* 0x000fc80007ffe0ff */
[----:B------:R-:W-:-:S13]  /*3530*/  ISETP.GT.U32.AND P0, PT, R21, 0x1, PT ;  /* 0x000000011500780c */ /* 0x000fda0003f04070 */
[----:B------:R-:W-:Y:S05]  /*3540*/  @P0 BRA `(.L_x_100) ;  /* 0x0000000000780947 */ /* 0x000fea0003800000 */
[----:B------:R-:W-:Y:S01]  /*3550*/  LOP3.LUT R0, R20, 0x7fffff, RZ, 0xc0, !PT ;  /* 0x007fffff14007812 */ /* 0x000fe200078ec0ff */
[----:B------:R-:W-:-:S03]  /*3560*/  HFMA2 R18, -RZ, RZ, 0, 1.78813934326171875e-07 ;  /* 0x00000003ff127431 */ /* 0x000fc600000001ff */
[----:B------:R-:W-:-:S04]  /*3570*/  LOP3.LUT R0, R0, 0x3f800000, RZ, 0xfc, !PT ;  /* 0x3f80000000007812 */ /* 0x000fc800078efcff */
[----:B------:R-:W0:Y:S01]  /*3580*/  MUFU.RCP R13, R0 ;  /* 0x00000000000d7308 */ /* 0x000e220000001000 */
[----:B------:R-:W-:Y:S01]  /*3590*/  SHF.L.U32 R18, R18, R21, RZ ;  /* 0x0000001512127219 */ /* 0x000fe200000006ff */
[----:B0-----:R-:W-:-:S04]  /*35a0*/  FFMA R14, R0, R13, -1 ;  /* 0xbf800000000e7423 */ /* 0x001fc8000000000d */
[----:B------:R-:W-:-:S04]  /*35b0*/  FADD.FTZ R14, -R14, -RZ ;  /* 0x800000ff0e0e7221 */ /* 0x000fc80000010100 */
[CCC-:B------:R-:W-:Y:S01]  /*35c0*/  FFMA.RM R16, R13.reuse, R14.reuse, R13.reuse ;  /* 0x0000000e0d107223 */ /* 0x1c0fe2000000400d */
[----:B------:R-:W-:-:S04]  /*35d0*/  FFMA.RP R17, R13, R14, R13 ;  /* 0x0000000e0d117223 */ /* 0x000fc8000000800d */
[C---:B------:R-:W-:Y:S02]  /*35e0*/  LOP3.LUT R13, R16.reuse, 0x7fffff, RZ, 0xc0, !PT ;  /* 0x007fffff100d7812 */ /* 0x040fe400078ec0ff */
[----:B------:R-:W-:Y:S02]  /*35f0*/  FSETP.NEU.FTZ.AND P0, PT, R16, R17, PT ;  /* 0x000000111000720b */ /* 0x000fe40003f1d000 */
[----:B------:R-:W-:Y:S02]  /*3600*/  LOP3.LUT R13, R13, 0x800000, RZ, 0xfc, !PT ;  /* 0x008000000d0d7812 */ /* 0x000fe400078efcff */
[----:B------:R-:W-:Y:S02]  /*3610*/  SEL R14, RZ, 0xffffffff, !P0 ;  /* 0xffffffffff0e7807 */ /* 0x000fe40004000000 */
[----:B------:R-:W-:Y:S02]  /*3620*/  LOP3.LUT R18, R18, R13, RZ, 0xc0, !PT ;  /* 0x0000000d12127212 */ /* 0x000fe400078ec0ff */
[----:B------:R-:W-:-:S02]  /*3630*/  IADD3 R14, PT, PT, -R14, RZ, RZ ;  /* 0x000000ff0e0e7210 */ /* 0x000fc40007ffe1ff */
[-C--:B------:R-:W-:Y:S02]  /*3640*/  SHF.R.U32.HI R18, RZ, R21.reuse, R18 ;  /* 0x00000015ff127219 */ /* 0x080fe40000011612 */
[----:B------:R-:W-:Y:S02]  /*3650*/  LOP3.LUT P1, RZ, R14, R21, R13, 0xf8, !PT ;  /* 0x000000150eff7212 */ /* 0x000fe4000782f80d */
[C---:B------:R-:W-:Y:S02]  /*3660*/  LOP3.LUT P0, RZ, R18.reuse, 0x1, RZ, 0xc0, !PT ;  /* 0x0000000112ff7812 */ /* 0x040fe4000780c0ff */
[----:B------:R-:W-:-:S04]  /*3670*/  LOP3.LUT P2, RZ, R18, 0x2, RZ, 0xc0, !PT ;  /* 0x0000000212ff7812 */ /* 0x000fc8000784c0ff */
[----:B------:R-:W-:Y:S02]  /*3680*/  PLOP3.LUT P0, PT, P0, P1, P2, 0xe0, 0x0 ;  /* 0x000000000000781c */ /* 0x000fe40000703c20 */
[----:B------:R-:W-:Y:S02]  /*3690*/  LOP3.LUT P1, RZ, R20, 0x7fffff, RZ, 0xc0, !PT ;  /* 0x007fffff14ff7812 */ /* 0x000fe4000782c0ff */
[----:B------:R-:W-:-:S04]  /*36a0*/  SEL R0, RZ, 0x1, !P0 ;  /* 0x00000001ff007807 */ /* 0x000fc80004000000 */
[----:B------:R-:W-:-:S04]  /*36b0*/  IADD3 R0, PT, PT, -R0, RZ, RZ ;  /* 0x000000ff00007210 */ /* 0x000fc80007ffe1ff */
[----:B------:R-:W-:Y:S02]  /*36c0*/  ISETP.GE.AND P0, PT, R0, RZ, PT ;  /* 0x000000ff0000720c */ /* 0x000fe40003f06270 */
[----:B------:R-:W-:-:S04]  /*36d0*/  IADD3 R0, PT, PT, R19, -0xfc, RZ ;  /* 0xffffff0413007810 */ /* 0x000fc80007ffe0ff */
[----:B------:R-:W-:-:S07]  /*36e0*/  SHF.R.U32.HI R13, RZ, R0, R13 ;  /* 0x00000000ff0d7219 */ /* 0x000fce000001160d */
[----:B------:R-:W-:-:S04]  /*36f0*/  @!P0 IADD3 R13, PT, PT, R13, 0x1, RZ ;  /* 0x000000010d0d8810 */ /* 0x000fc80007ffe0ff */
[----:B------:R-:W-:-:S04]  /*3700*/  @!P1 SHF.L.U32 R13, R13, 0x1, RZ ;  /* 0x000000010d0d9819 */ /* 0x000fc800000006ff */
[----:B------:R-:W-:Y:S01]  /*3710*/  LOP3.LUT R13, R13, 0x80000000, R20, 0xf8, !PT ;  /* 0x800000000d0d7812 */ /* 0x000fe200078ef814 */
[----:B------:R-:W-:Y:S06]  /*3720*/  BRA `(.L_x_99) ;  /* 0x0000000000047947 */ /* 0x000fec0003800000 */
.L_x_100:
[----:B------:R0:W1:Y:S02]  /*3730*/  MUFU.RCP R13, R20 ;  /* 0x00000014000d7308 */ /* 0x0000640000001000 */
.L_x_99:
[----:B------:R-:W-:Y:S05]  /*3740*/  BSYNC.RECONVERGENT B1 ;  /* 0x0000000000017941 */ /* 0x000fea0003800200 */
.L_x_97:
[----:B------:R-:W-:Y:S01]  /*3750*/  HFMA2 R17, -RZ, RZ, 0, 0 ;  /* 0x00000000ff117431 */ /* 0x000fe200000001ff */
[----:B------:R-:W-:-:S04]  /*3760*/  MOV R16, R10 ;  /* 0x0000000a00107202 */ /* 0x000fc80000000f00 */
[----:B01----:R-:W-:Y:S05]  /*3770*/  RET.REL.NODEC R16 `(_Z12nbody_kernelP4vec3S0_Pfif) ;  /* 0xffffffc810207950 */ /* 0x003fea0003c3ffff */
        .weak           $__internal_1_$__cuda_sm20_sqrt_rn_f32_slowpath
        .type           $__internal_1_$__cuda_sm20_sqrt_rn_f32_slowpath,@function
        .size           $__internal_1_$__cuda_sm20_sqrt_rn_f32_slowpath,($__internal_2_$__cuda_sm3x_div_rn_noftz_f32_slowpath - $__internal_1_$__cuda_sm20_sqrt_rn_f32_slowpath)
$__internal_1_$__cuda_sm20_sqrt_rn_f32_slowpath:
[----:B------:R-:W-:-:S13]  /*3780*/  LOP3.LUT P0, RZ, R10, 0x7fffffff, RZ, 0xc0, !PT ;  /* 0x7fffffff0aff7812 */ /* 0x000fda000780c0ff */
[----:B------:R-:W-:Y:S01]  /*3790*/  @!P0 MOV R27, R10 ;  /* 0x0000000a001b8202 */ /* 0x000fe20000000f00 */
[----:B------:R-:W-:Y:S06]  /*37a0*/  @!P0 BRA `(.L_x_101) ;  /* 0x0000000000408947 */ /* 0x000fec0003800000 */
[----:B------:R-:W-:-:S13]  /*37b0*/  FSETP.GEU.FTZ.AND P0, PT, R10, RZ, PT ;  /* 0x000000ff0a00720b */ /* 0x000fda0003f1e000 */
[----:B------:R-:W-:Y:S01]  /*37c0*/  @!P0 MOV R27, 0x7fffffff ;  /* 0x7fffffff001b8802 */ /* 0x000fe20000000f00 */
[----:B------:R-:W-:Y:S06]  /*37d0*/  @!P0 BRA `(.L_x_101) ;  /* 0x0000000000348947 */ /* 0x000fec0003800000 */
[----:B------:R-:W-:-:S13]  /*37e0*/  FSETP.GTU.FTZ.AND P0, PT, |R10|, +INF , PT ;  /* 0x7f8000000a00780b */ /* 0x000fda0003f1c200 */
[----:B------:R-:W-:Y:S01]  /*37f0*/  @P0 FADD.FTZ R27, R10, 1 ;  /* 0x3f8000000a1b0421 */ /* 0x000fe20000010000 */
[----:B------:R-:W-:Y:S06]  /*3800*/  @P0 BRA `(.L_x_101) ;  /* 0x0000000000280947 */ /* 0x000fec0003800000 */
[----:B------:R-:W-:-:S13]  /*3810*/  FSETP.NEU.FTZ.AND P0, PT, |R10|, +INF , PT ;  /* 0x7f8000000a00780b */ /* 0x000fda0003f1d200 */
[----:B------:R-:W-:-:S04]  /*3820*/  @P0 FFMA R27, R10, 1.84467440737095516160e+19, RZ ;  /* 0x5f8000000a1b0823 */ /* 0x000fc800000000ff */
[----:B------:R-:W0:Y:S02]  /*3830*/  @P0 MUFU.RSQ R24, R27 ;  /* 0x0000001b00180308 */ /* 0x000e240000001400 */
[----:B0-----:R-:W-:Y:S01]  /*3840*/  @P0 FMUL.FTZ R26, R27, R24 ;  /* 0x000000181b1a0220 */ /* 0x001fe20000410000 */
[----:B------:R-:W-:-:S03]  /*3850*/  @P0 FMUL.FTZ R24, R24, 0.5 ;  /* 0x3f00000018180820 */ /* 0x000fc60000410000 */
[----:B------:R-:W-:-:S04]  /*3860*/  @P0 FADD.FTZ R25, -R26, -RZ ;  /* 0x800000ff1a190221 */ /* 0x000fc80000010100 */
[----:B------:R-:W-:Y:S01]  /*3870*/  @P0 FFMA R25, R26, R25, R27 ;  /* 0x000000191a190223 */ /* 0x000fe2000000001b */
[----:B------:R-:W-:-:S03]  /*3880*/  @!P0 MOV R27, R10 ;  /* 0x0000000a001b8202 */ /* 0x000fc60000000f00 */
[----:B------:R-:W-:-:S04]  /*3890*/  @P0 FFMA R24, R25, R24, R26 ;  /* 0x0000001819180223 */ /* 0x000fc8000000001a */
[----:B------:R-:W-:-:S07]  /*38a0*/  @P0 FMUL.FTZ R27, R24, 2.3283064365386962891e-10 ;  /* 0x2f800000181b0820 */ /* 0x000fce0000410000 */
.L_x_101:
[----:B------:R-:W-:Y:S01]  /*38b0*/  HFMA2 R25, -RZ, RZ, 0, 0 ;  /* 0x00000000ff197431 */ /* 0x000fe200000001ff */
[----:B------:R-:W-:-:S04]  /*38c0*/  MOV R24, R0 ;  /* 0x0000000000187202 */ /* 0x000fc80000000f00 */
[----:B------:R-:W-:Y:S05]  /*38d0*/  RET.REL.NODEC R24 `(_Z12nbody_kernelP4vec3S0_Pfif) ;  /* 0xffffffc418c87950 */ /* 0x000fea0003c3ffff */
        .weak           $__internal_2_$__cuda_sm3x_div_rn_noftz_f32_slowpath
        .type           $__internal_2_$__cuda_sm3x_div_rn_noftz_f32_slowpath,@function
        .size           $__internal_2_$__cuda_sm3x_div_rn_noftz_f32_slowpath,(.L_x_116 - $__internal_2_$__cuda_sm3x_div_rn_noftz_f32_slowpath)
$__internal_2_$__cuda_sm3x_div_rn_noftz_f32_slowpath:
[----:B------:R-:W-:Y:S01]  /*38e0*/  SHF.R.U32.HI R24, RZ, 0x17, R29 ;  /* 0x00000017ff187819 */ /* 0x000fe2000001161d */
[----:B------:R-:W-:Y:S01]  /*38f0*/  BSSY.RECONVERGENT B1, `(.L_x_102) ;  /* 0x0000063000017945 */ /* 0x000fe20003800200 */
[----:B------:R-:W-:Y:S02]  /*3900*/  SHF.R.U32.HI R27, RZ, 0x17, R0 ;  /* 0x00000017ff1b7819 */ /* 0x000fe40000011600 */
[----:B------:R-:W-:Y:S02]  /*3910*/  LOP3.LUT R24, R24, 0xff, RZ, 0xc0, !PT ;  /* 0x000000ff18187812 */ /* 0x000fe400078ec0ff */
[----:B------:R-:W-:Y:S02]  /*3920*/  LOP3.LUT R27, R27, 0xff, RZ, 0xc0, !PT ;  /* 0x000000ff1b1b7812 */ /* 0x000fe400078ec0ff */
[----:B------:R-:W-:Y:S02]  /*3930*/  IADD3 R26, PT, PT, R24, -0x1, RZ ;  /* 0xffffffff181a7810 */ /* 0x000fe40007ffe0ff */
[----:B------:R-:W-:-:S02]  /*3940*/  IADD3 R28, PT, PT, R27, -0x1, RZ ;  /* 0xffffffff1b1c7810 */ /* 0x000fc40007ffe0ff */
[----:B------:R-:W-:-:S04]  /*3950*/  ISETP.GT.U32.AND P0, PT, R26, 0xfd, PT ;  /* 0x000000fd1a00780c */ /* 0x000fc80003f04070 */
[----:B------:R-:W-:-:S13]  /*3960*/  ISETP.GT.U32.OR P0, PT, R28, 0xfd, P0 ;  /* 0x000000fd1c00780c */ /* 0x000fda0000704470 */
[----:B------:R-:W-:Y:S01]  /*3970*/  @!P0 MOV R25, RZ ;  /* 0x000000ff00198202 */ /* 0x000fe20000000f00 */
[----:B------:R-:W-:Y:S06]  /*3980*/  @!P0 BRA `(.L_x_103) ;  /* 0x00000000005c8947 */ /* 0x000fec0003800000 */
[----:B------:R-:W-:Y:S02]  /*3990*/  FSETP.GTU.FTZ.AND P0, PT, |R0|, +INF , PT ;  /* 0x7f8000000000780b */ /* 0x000fe40003f1c200 */
[----:B------:R-:W-:-:S04]  /*39a0*/  FSETP.GTU.FTZ.AND P1, PT, |R29|, +INF , PT ;  /* 0x7f8000001d00780b */ /* 0x000fc80003f3c200 */
[----:B------:R-:W-:-:S13]  /*39b0*/  PLOP3.LUT P0, PT, P0, P1, PT, 0xf8, 0x8f ;  /* 0x00000000008f781c */ /* 0x000fda0000703f70 */
[----:B------:R-:W-:Y:S05]  /*39c0*/  @P0 BRA `(.L_x_104) ;  /* 0x0000000400500947 */ /* 0x000fea0003800000 */
[----:B------:R-:W-:-:S13]  /*39d0*/  LOP3.LUT P0, RZ, R29, 0x7fffffff, R0, 0xc8, !PT ;  /* 0x7fffffff1dff7812 */ /* 0x000fda000780c800 */
[----:B------:R-:W-:Y:S05]  /*39e0*/  @!P0 BRA `(.L_x_105) ;  /* 0x0000000400408947 */ /* 0x000fea0003800000 */
[C---:B------:R-:W-:Y:S02]  /*39f0*/  FSETP.NEU.FTZ.AND P2, PT, |R0|.reuse, +INF , PT ;  /* 0x7f8000000000780b */ /* 0x040fe40003f5d200 */
[----:B------:R-:W-:Y:S02]  /*3a00*/  FSETP.NEU.FTZ.AND P1, PT, |R29|, +INF , PT ;  /* 0x7f8000001d00780b */ /* 0x000fe40003f3d200 */
[----:B------:R-:W-:-:S11]  /*3a10*/  FSETP.NEU.FTZ.AND P0, PT, |R0|, +INF , PT ;  /* 0x7f8000000000780b */ /* 0x000fd60003f1d200 */
[----:B------:R-:W-:Y:S05]  /*3a20*/  @!P1 BRA !P2, `(.L_x_105) ;  /* 0x0000000400309947 */ /* 0x000fea0005000000 */
[----:B------:R-:W-:-:S04]  /*3a30*/  LOP3.LUT P2, RZ, R0, 0x7fffffff, RZ, 0xc0, !PT ;  /* 0x7fffffff00ff7812 */ /* 0x000fc8000784c0ff */
[----:B------:R-:W-:-:S13]  /*3a40*/  PLOP3.LUT P1, PT, P1, P2, PT, 0x2f, 0xf2 ;  /* 0x0000000000f2781c */ /* 0x000fda0000f24577 */
[----:B------:R-:W-:Y:S05]  /*3a50*/  @P1 BRA `(.L_x_106) ;  /* 0x00000004001c1947 */ /* 0x000fea0003800000 */
[----:B------:R-:W-:-:S04]  /*3a60*/  LOP3.LUT P1, RZ, R29, 0x7fffffff, RZ, 0xc0, !PT ;  /* 0x7fffffff1dff7812 */ /* 0x000fc8000782c0ff */
[----:B------:R-:W-:-:S13]  /*3a70*/  PLOP3.LUT P0, PT, P0, P1, PT, 0x2f, 0xf2 ;  /* 0x0000000000f2781c */ /* 0x000fda0000702577 */
[----:B------:R-:W-:Y:S05]  /*3a80*/  @P0 BRA `(.L_x_107) ;  /* 0x0000000400040947 */ /* 0x000fea0003800000 */
[----:B------:R-:W-:Y:S02]  /*3a90*/  ISETP.GE.AND P0, PT, R28, RZ, PT ;  /* 0x000000ff1c00720c */ /* 0x000fe40003f06270 */
[----:B------:R-:W-:-:S11]  /*3aa0*/  ISETP.GE.AND P1, PT, R26, RZ, PT ;  /* 0x000000ff1a00720c */ /* 0x000fd60003f26270 */
[----:B------:R-:W-:Y:S01]  /*3ab0*/  @P0 MOV R25, RZ ;  /* 0x000000ff00190202 */ /* 0x000fe20000000f00 */
[----:B------:R-:W-:Y:S01]  /*3ac0*/  @!P0 FFMA R0, R0, 1.84467440737095516160e+19, RZ ;  /* 0x5f80000000008823 */ /* 0x000fe200000000ff */
[----:B------:R-:W-:Y:S01]  /*3ad0*/  @!P0 MOV R25, 0xffffffc0 ;  /* 0xffffffc000198802 */ /* 0x000fe20000000f00 */
[----:B------:R-:W-:-:S03]  /*3ae0*/  @!P1 FFMA R29, R29, 1.84467440737095516160e+19, RZ ;  /* 0x5f8000001d1d9823 */ /* 0x000fc600000000ff */
[----:B------:R-:W-:-:S07]  /*3af0*/  @!P1 IADD3 R25, PT, PT, R25, 0x40, RZ ;  /* 0x0000004019199810 */ /* 0x000fce0007ffe0ff */
.L_x_103:
[----:B------:R-:W-:Y:S01]  /*3b00*/  LEA R26, R24, 0xc0800000, 0x17 ;  /* 0xc0800000181a7811 */ /* 0x000fe200078eb8ff */
[----:B------:R-:W-:Y:S01]  /*3b10*/  BSSY.RECONVERGENT B2, `(.L_x_108) ;  /* 0x0000036000027945 */ /* 0x000fe20003800200 */
[----:B------:R-:W-:Y:S02]  /*3b20*/  IADD3 R27, PT, PT, R27, -0x7f, RZ ;  /* 0xffffff811b1b7810 */ /* 0x000fe40007ffe0ff */
[----:B------:R-:W-:-:S03]  /*3b30*/  IADD3 R26, PT, PT, -R26, R29, RZ ;  /* 0x0000001d1a1a7210 */ /* 0x000fc60007ffe1ff */
[C---:B------:R-:W-:Y:S01]  /*3b40*/  IMAD R0, R27.reuse, -0x800000, R0 ;  /* 0xff8000001b007824 */ /* 0x040fe200078e0200 */
[----:B------:R0:W1:Y:S01]  /*3b50*/  MUFU.RCP R28, R26 ;  /* 0x0000001a001c7308 */ /* 0x0000620000001000 */
[----:B------:R-:W-:-:S04]  /*3b60*/  IADD3 R27, PT, PT, R27, 0x7f, -R24 ;  /* 0x0000007f1b1b7810 */ /* 0x000fc80007ffe818 */
[----:B------:R-:W-:Y:S01]  /*3b70*/  IADD3 R25, PT, PT, R27, R25, RZ ;  /* 0x000000191b197210 */ /* 0x000fe20007ffe0ff */
[----:B0-----:R-:W-:-:S04]  /*3b80*/  FADD.FTZ R26, -R26, -RZ ;  /* 0x800000ff1a1a7221 */ /* 0x001fc80000010100 */
[----:B-1----:R-:W-:-:S04]  /*3b90*/  FFMA R29, R28, R26, 1 ;  /* 0x3f8000001c1d7423 */ /* 0x002fc8000000001a */
[----:B------:R-:W-:-:S04]  /*3ba0*/  FFMA R28, R28, R29, R28 ;  /* 0x0000001d1c1c7223 */ /* 0x000fc8000000001c */
[----:B------:R-:W-:-:S04]  /*3bb0*/  FFMA R29, R0, R28, RZ ;  /* 0x0000001c001d7223 */ /* 0x000fc800000000ff */
[----:B------:R-:W-:-:S04]  /*3bc0*/  FFMA R30, R26, R29, R0 ;  /* 0x0000001d1a1e7223 */ /* 0x000fc80000000000 */
[----:B------:R-:W-:-:S04]  /*3bd0*/  FFMA R30, R28, R30, R29 ;  /* 0x0000001e1c1e7223 */ /* 0x000fc8000000001d */
[----:B------:R-:W-:-:S04]  /*3be0*/  FFMA R0, R26, R30, R0 ;  /* 0x0000001e1a007223 */ /* 0x000fc80000000000 */
[----:B------:R-:W-:-:S05]  /*3bf0*/  FFMA R26, R28, R0, R30 ;  /* 0x000000001c1a7223 */ /* 0x000fca000000001e */
[----:B------:R-:W-:-:S04]  /*3c00*/  SHF.R.U32.HI R24, RZ, 0x17, R26 ;  /* 0x00000017ff187819 */ /* 0x000fc8000001161a */
[----:B------:R-:W-:-:S04]  /*3c10*/  LOP3.LUT R24, R24, 0xff, RZ, 0xc0, !PT ;  /* 0x000000ff18187812 */ /* 0x000fc800078ec0ff */
[----:B------:R-:W-:-:S04]  /*3c20*/  IADD3 R24, PT, PT, R24, R25, RZ ;  /* 0x0000001918187210 */ /* 0x000fc80007ffe0ff */
[----:B------:R-:W-:-:S04]  /*3c30*/  IADD3 R27, PT, PT, R24, -0x1, RZ ;  /* 0xffffffff181b7810 */ /* 0x000fc80007ffe0ff */
[----:B------:R-:W-:-:S13]  /*3c40*/  ISETP.GE.U32.AND P0, PT, R27, 0xfe, PT ;  /* 0x000000fe1b00780c */ /* 0x000fda0003f06070 */
[----:B------:R-:W-:Y:S05]  /*3c50*/  @!P0 BRA `(.L_x_109) ;  /* 0x0000000000808947 */ /* 0x000fea0003800000 */
[----:B------:R-:W-:-:S13]  /*3c60*/  ISETP.GT.AND P0, PT, R24, 0xfe, PT ;  /* 0x000000fe1800780c */ /* 0x000fda0003f04270 */
[----:B------:R-:W-:Y:S05]  /*3c70*/  @P0 BRA `(.L_x_110) ;  /* 0x00000000006c0947 */ /* 0x000fea0003800000 */
[----:B------:R-:W-:-:S13]  /*3c80*/  ISETP.GE.AND P0, PT, R24, 0x1, PT ;  /* 0x000000011800780c */ /* 0x000fda0003f06270 */
[----:B------:R-:W-:Y:S05]  /*3c90*/  @P0 BRA `(.L_x_111) ;  /* 0x0000000000740947 */ /* 0x000fea0003800000 */
[----:B------:R-:W-:Y:S02]  /*3ca0*/  ISETP.GE.AND P0, PT, R24, -0x18, PT ;  /* 0xffffffe81800780c */ /* 0x000fe40003f06270 */
[----:B------:R-:W-:-:S11]  /*3cb0*/  LOP3.LUT R26, R26, 0x80000000, RZ, 0xc0, !PT ;  /* 0x800000001a1a7812 */ /* 0x000fd600078ec0ff */
[----:B------:R-:W-:Y:S05]  /*3cc0*/  @!P0 BRA `(.L_x_111) ;  /* 0x0000000000688947 */ /* 0x000fea0003800000 */
[CCC-:B------:R-:W-:Y:S01]  /*3cd0*/  FFMA.RZ R25, R28.reuse, R0.reuse, R30.reuse ;  /* 0x000000001c197223 */ /* 0x1c0fe2000000c01e */
[CCC-:B------:R-:W-:Y:S01]  /*3ce0*/  FFMA.RP R27, R28.reuse, R0.reuse, R30.reuse ;  /* 0x000000001c1b7223 */ /* 0x1c0fe2000000801e */
[----:B------:R-:W-:Y:S01]  /*3cf0*/  FFMA.RM R28, R28, R0, R30 ;  /* 0x000000001c1c7223 */ /* 0x000fe2000000401e */
[C---:B------:R-:W-:Y:S02]  /*3d00*/  IADD3 R0, PT, PT, R24.reuse, 0x20, RZ ;  /* 0x0000002018007810 */ /* 0x040fe40007ffe0ff */
[----:B------:R-:W-:Y:S02]  /*3d10*/  LOP3.LUT R25, R25, 0x7fffff, RZ, 0xc0, !PT ;  /* 0x007fffff19197812 */ /* 0x000fe400078ec0ff */
[C---:B------:R-:W-:Y:S02]  /*3d20*/  ISETP.NE.AND P2, PT, R24.reuse, RZ, PT ;  /* 0x000000ff1800720c */ /* 0x040fe40003f45270 */
[----:B------:R-:W-:Y:S02]  /*3d30*/  LOP3.LUT R25, R25, 0x800000, RZ, 0xfc, !PT ;  /* 0x0080000019197812 */ /* 0x000fe400078efcff */
[----:B------:R-:W-:-:S02]  /*3d40*/  ISETP.NE.AND P1, PT, R24, RZ, PT ;  /* 0x000000ff1800720c */ /* 0x000fc40003f25270 */
[----:B------:R-:W-:Y:S02]  /*3d50*/  IADD3 R24, PT, PT, -R24, RZ, RZ ;  /* 0x000000ff18187210 */ /* 0x000fe40007ffe1ff */
[----:B------:R-:W-:Y:S02]  /*3d60*/  SHF.L.U32 R0, R25, R0, RZ ;  /* 0x0000000019007219 */ /* 0x000fe400000006ff */
[----:B------:R-:W-:Y:S02]  /*3d70*/  FSETP.NEU.FTZ.AND P0, PT, R27, R28, PT ;  /* 0x0000001c1b00720b */ /* 0x000fe40003f1d000 */
[----:B------:R-:W-:Y:S02]  /*3d80*/  SEL R24, R24, RZ, P2 ;  /* 0x000000ff18187207 */ /* 0x000fe40001000000 */
[----:B------:R-:W-:Y:S02]  /*3d90*/  ISETP.NE.AND P1, PT, R0, RZ, P1 ;  /* 0x000000ff0000720c */ /* 0x000fe40000f25270 */
[----:B------:R-:W-:-:S02]  /*3da0*/  SHF.R.U32.HI R25, RZ, R24, R25 ;  /* 0x00000018ff197219 */ /* 0x000fc40000011619 */
[----:B------:R-:W-:Y:S02]  /*3db0*/  PLOP3.LUT P0, PT, P0, P1, PT, 0xf8, 0x8f ;  /* 0x00000000008f781c */ /* 0x000fe40000703f70 */
[----:B------:R-:W-:Y:S02]  /*3dc0*/  SHF.R.U32.HI R24, RZ, 0x1, R25 ;  /* 0x00000001ff187819 */ /* 0x000fe40000011619 */
[----:B------:R-:W-:-:S04]  /*3dd0*/  SEL R0, RZ, 0x1, !P0 ;  /* 0x00000001ff007807 */ /* 0x000fc80004000000 */
[----:B------:R-:W-:-:S04]  /*3de0*/  LOP3.LUT R0, R0, 0x1, R24, 0xf8, !PT ;  /* 0x0000000100007812 */ /* 0x000fc800078ef818 */
[----:B------:R-:W-:-:S04]  /*3df0*/  LOP3.LUT R0, R0, R25, RZ, 0xc0, !PT ;  /* 0x0000001900007212 */ /* 0x000fc800078ec0ff */
[----:B------:R-:W-:-:S04]  /*3e00*/  IADD3 R0, PT, PT, R24, R0, RZ ;  /* 0x0000000018007210 */ /* 0x000fc80007ffe0ff */
[----:B------:R-:W-:Y:S01]  /*3e10*/  LOP3.LUT R26, R0, R26, RZ, 0xfc, !PT ;  /* 0x0000001a001a7212 */ /* 0x000fe200078efcff */
[----:B------:R-:W-:Y:S06]  /*3e20*/  BRA `(.L_x_111) ;  /* 0x0000000000107947 */ /* 0x000fec0003800000 */
.L_x_110:
[----:B------:R-:W-:-:S04]  /*3e30*/  LOP3.LUT R26, R26, 0x80000000, RZ, 0xc0, !PT ;  /* 0x800000001a1a7812 */ /* 0x000fc800078ec0ff */
[----:B------:R-:W-:Y:S01]  /*3e40*/  LOP3.LUT R26, R26, 0x7f800000, RZ, 0xfc, !PT ;  /* 0x7f8000001a1a7812 */ /* 0x000fe200078efcff */
[----:B------:R-:W-:Y:S06]  /*3e50*/  BRA `(.L_x_111) ;  /* 0x0000000000047947 */ /* 0x000fec0003800000 */
.L_x_109:
[----:B------:R-:W-:-:S07]  /*3e60*/  LEA R26, R25, R26, 0x17 ;  /* 0x0000001a191a7211 */ /* 0x000fce00078eb8ff */
.L_x_111:
[----:B------:R-:W-:Y:S05]  /*3e70*/  BSYNC.RECONVERGENT B2 ;  /* 0x0000000000027941 */ /* 0x000fea0003800200 */
.L_x_108:
[----:B------:R-:W-:Y:S01]  /*3e80*/  MOV R0, R26 ;  /* 0x0000001a00007202 */ /* 0x000fe20000000f00 */
[----:B------:R-:W-:Y:S06]  /*3e90*/  BRA `(.L_x_112) ;  /* 0x0000000000207947 */ /* 0x000fec0003800000 */
.L_x_107:
[----:B------:R-:W-:-:S04]  /*3ea0*/  LOP3.LUT R0, R29, 0x80000000, R0, 0x48, !PT ;  /* 0x800000001d007812 */ /* 0x000fc800078e4800 */
[----:B------:R-:W-:Y:S01]  /*3eb0*/  LOP3.LUT R0, R0, 0x7f800000, RZ, 0xfc, !PT ;  /* 0x7f80000000007812 */ /* 0x000fe200078efcff */
[----:B------:R-:W-:Y:S06]  /*3ec0*/  BRA `(.L_x_112) ;  /* 0x0000000000147947 */ /* 0x000fec0003800000 */
.L_x_106:
[----:B------:R-:W-:Y:S01]  /*3ed0*/  LOP3.LUT R0, R29, 0x80000000, R0, 0x48, !PT ;  /* 0x800000001d007812 */ /* 0x000fe200078e4800 */
[----:B------:R-:W-:Y:S06]  /*3ee0*/  BRA `(.L_x_112) ;  /* 0x00000000000c7947 */ /* 0x000fec0003800000 */
.L_x_105:
[----:B------:R-:W0:Y:S01]  /*3ef0*/  MUFU.RSQ R0, -QNAN ;  /* 0xffc0000000007908 */ /* 0x000e220000001400 */
[----:B------:R-:W-:Y:S05]  /*3f00*/  BRA `(.L_x_112) ;  /* 0x0000000000047947 */ /* 0x000fea0003800000 */
.L_x_104:
[----:B------:R-:W-:-:S07]  /*3f10*/  FADD.FTZ R0, R0, R29 ;  /* 0x0000001d00007221 */ /* 0x000fce0000010000 */
.L_x_112:
[----:B------:R-:W-:Y:S05]  /*3f20*/  BSYNC.RECONVERGENT B1 ;  /* 0x0000000000017941 */ /* 0x000fea0003800200 */
.L_x_102:
[----:B------:R-:W-:Y:S01]  /*3f30*/  HFMA2 R25, -RZ, RZ, 0, 0 ;  /* 0x00000000ff197431 */ /* 0x000fe200000001ff */
[----:B------:R-:W-:-:S04]  /*3f40*/  MOV R24, R10 ;  /* 0x0000000a00187202 */ /* 0x000fc80000000f00 */
[----:B0-----:R-:W-:Y:S05]  /*3f50*/  RET.REL.NODEC R24 `(_Z12nbody_kernelP4vec3S0_Pfif) ;  /* 0xffffffc018287950 */ /* 0x001fea0003c3ffff */
.L_x_113:
[----:B------:R-:W-:-:S00]  /*3f60*/  BRA `(.L_x_113) ;  /* 0xfffffffc00fc7947 */ /* 0x000fc0000383ffff */
[----:B------:R-:W-:-:S00]  /*3f70*/  NOP ;  /* 0x0000000000007918 */ /* 0x000fc00000000000 */
        /* <DEDUP_REMOVED lines=8> */
.L_x_116:


//--------------------- .nv.global.init           --------------------------
	.section	.nv.global.init,"aw",@progbits
	.align	4
.nv.global.init:
	.type		G,@object
	.size		G,(dt - G)
G:
        /*0000*/ 	.byte	0xf8, 0xc4, 0x92, 0x2e
	.type		dt,@object
	.size		dt,(.L_1 - dt)
dt:
        /*0004*/ 	.byte	0x0a, 0xd7, 0x23, 0x3c
.L_1:


//--------------------- .nv.shared.reserved.0     --------------------------
	.section	.nv.shared.reserved.0,"aw",@nobits
	.weak		__nv_reservedSMEM_offset_0_alias
	.size		__nv_reservedSMEM_offset_0_alias, 0, 64
	.other		__nv_reservedSMEM_offset_0_alias,@"STO_CUDA_RESERVED_SHARED STV_DEFAULT"
__nv_reservedSMEM_offset_0_alias:
	.zero		0
	.zero		64


//--------------------- .nv.constant0._Z12nbody_kernelP4vec3S0_Pfif --------------------------
	.section	.nv.constant0._Z12nbody_kernelP4vec3S0_Pfif,"a",@progbits
	.sectionflags	@""
	.align	4
.nv.constant0._Z12nbody_kernelP4vec3S0_Pfif:
	.zero		928


//--------------------- SYMBOLS --------------------------

	.type		.nv.reservedSmem.offset0,@object
	.size		.nv.reservedSmem.offset0,0x4
